def gluon_tcgen05(
    a_ptr,
    b_ptr,
    c_ptr,
    M,
    N,
    K,
    stride_am,
    stride_bk,
    stride_cm,
    BLOCK_M: gl.constexpr,
    BLOCK_N: gl.constexpr,
    BLOCK_K: gl.constexpr,
    DTYPE: gl.constexpr,
    A_LAYOUT: gl.constexpr,
    B_LAYOUT: gl.constexpr,
    C_LAYOUT: gl.constexpr,
    B_SHAPE: gl.constexpr,
    TMEM_LAYOUT: gl.constexpr,
    TMEM_REG: gl.constexpr,
    TRANS_B: gl.constexpr,
    NUM_BUFFERS: gl.constexpr,
):
    a_desc = tma.make_tensor_descriptor(
        a_ptr, [M, K], [stride_am, 1], [BLOCK_M, BLOCK_K], A_LAYOUT
    )
    b_desc = tma.make_tensor_descriptor(
        b_ptr,
        [N, K] if TRANS_B else [K, N],
        [stride_bk, 1],
        B_SHAPE,
        B_LAYOUT,
    )
    c_desc = tma.make_tensor_descriptor(
        c_ptr, [M, N], [stride_cm, 1], [BLOCK_M, BLOCK_N], C_LAYOUT
    )

    a_bufs = gl.allocate_shared_memory(
        DTYPE, [NUM_BUFFERS, BLOCK_M, BLOCK_K], A_LAYOUT
    )
    b_bufs = gl.allocate_shared_memory(DTYPE, [NUM_BUFFERS] + B_SHAPE, B_LAYOUT)

    pid_m = gl.program_id(0)
    pid_n = gl.program_id(1)
    off_m = pid_m * BLOCK_M
    off_n = pid_n * BLOCK_N

    tma_bars = gl.allocate_shared_memory(
        gl.int64, [NUM_BUFFERS, 1], mbarrier.MBarrierLayout()
    )
    mma_bars = gl.allocate_shared_memory(
        gl.int64, [NUM_BUFFERS, 1], mbarrier.MBarrierLayout()
    )
    for i in gl.static_range(NUM_BUFFERS):
        mbarrier.init(tma_bars.index(i), count=1)
        mbarrier.init(mma_bars.index(i), count=1)

    acc_tmem = allocate_tensor_memory(gl.float32, [BLOCK_M, BLOCK_N], TMEM_LAYOUT)
    idx = 0
    phase = 0
    use_acc = False
    for k in range(0, K, BLOCK_K):
        a = a_bufs.index(idx)
        b = b_bufs.index(idx)
        tma_bar = tma_bars.index(idx)
        mma_bar = mma_bars.index(idx)
        mbarrier.expect(
            tma_bar, a_desc.block_type.nbytes + b_desc.block_type.nbytes
        )
        tma.async_copy_global_to_shared(a_desc, [off_m, k], tma_bar, a)
        tma.async_copy_global_to_shared(
            b_desc, [off_n, k] if TRANS_B else [k, off_n], tma_bar, b
        )
        mbarrier.wait(tma_bar, phase=phase)

        if TRANS_B:
            b = b.permute((1, 0))
        tcgen05_mma(a, b, acc_tmem, use_acc=use_acc)
        tcgen05_commit(mma_bar)
        mbarrier.wait(mma_bar, phase=phase)
        use_acc = True

        idx += 1
        if idx == NUM_BUFFERS:
            idx = 0
            phase ^= 1

    for i in gl.static_range(NUM_BUFFERS):
        mbarrier.invalidate(tma_bars.index(i))
        mbarrier.invalidate(mma_bars.index(i))

    acc = acc_tmem.load(TMEM_REG)
    c_smem = gl.allocate_shared_memory(DTYPE, [BLOCK_M, BLOCK_N], C_LAYOUT)
    c_smem.store(acc.to(DTYPE))
    fence_async_shared()
    tma.async_copy_shared_to_global(c_desc, [off_m, off_n], c_smem)
    tma.store_wait(pendings=0)

# config = {"BLOCK_K": 128, "BLOCK_M": 64, "BLOCK_N": 128, "arch": "sm_100", "dtype": "fp8e4m3", "num_buffers": 1, "num_warps": 8, "trans_b": 0}
# arch = sm_100


// ===== COMPILED SASS (sm_100a) =====

	.target	sm_100a

	.elftype	@"ET_EXEC"


//--------------------- .note.nv.tkinfo           --------------------------
	.section	.note.nv.tkinfo,"",@"SHT_NOTE"
	.sectionflags	@"SHF_NOTE_NV_TKINFO"
	.tkinfo
        /*0018*/ 	.word	0x00000081
        /*0030*/ 	.string	""
        /*0030*/ 	.string	"ptxas-blackwell"
        /*0030*/ 	.string	"Cuda compilation tools, release 12.9, V12.9.86"
        /*0030*/ 	.string	"Build cuda_12.9.r12.9/compiler.36037853_0"
        /*0030*/ 	.string	"-v  -suppress-debug-info  -lineinfo  -arch sm_100a "



//--------------------- .note.nv.cuver            --------------------------
	.section	.note.nv.cuver,"",@"SHT_NOTE"
	.sectionflags	@"SHF_NOTE_NV_CUVER"
        /*0018*/ 	.short	0x0001
        /*001a*/ 	.short	0x0064
        /*001c*/ 	.short	0x0001
        /*001e*/ 	.short	0x0000
        /*0020*/ 	.short	0x0001
        /*0022*/ 	.short	0x0000


//--------------------- .nv.info                  --------------------------
	.section	.nv.info,"",@"SHT_CUDA_INFO"
	.align	4


	//----- nvinfo : EIATTR_REGCOUNT
	.align		4
        /*0000*/ 	.byte	0x04, 0x2f
        /*0002*/ 	.short	(.L_4 - .L_3)
	.align		4
.L_3:
        /*0004*/ 	.word	index@(gluon_tcgen05)
        /*0008*/ 	.word	0x00000027


	//----- nvinfo : EIATTR_FRAME_SIZE
	.align		4
.L_4:
        /*000c*/ 	.byte	0x04, 0x11
        /*000e*/ 	.short	(.L_6 - .L_5)
	.align		4
.L_5:
        /*0010*/ 	.word	index@($__internal_2_$__cuda_sm10x_tcgen05_guardrail_trap_unallocated_columns_being_dealloced)
        /*0014*/ 	.word	0x00000000


	//----- nvinfo : EIATTR_FRAME_SIZE
	.align		4
.L_6:
        /*0018*/ 	.byte	0x04, 0x11
        /*001a*/ 	.short	(.L_8 - .L_7)
	.align		4
.L_7:
        /*001c*/ 	.word	index@($__internal_1_$__cuda_sm10x_tcgen05_guardrail_trap_phase_invalid_during_alloc)
        /*0020*/ 	.word	0x00000000


	//----- nvinfo : EIATTR_FRAME_SIZE
	.align		4
.L_8:
        /*0024*/ 	.byte	0x04, 0x11
        /*0026*/ 	.short	(.L_10 - .L_9)
	.align		4
.L_9:
        /*0028*/ 	.word	index@($__internal_0_$__cuda_sm10x_tcgen05_guardrail_trap_col_being_dealloced_not_returned_by_alloc)
        /*002c*/ 	.word	0x00000000


	//----- nvinfo : EIATTR_FRAME_SIZE
	.align		4
.L_10:
        /*0030*/ 	.byte	0x04, 0x11
        /*0032*/ 	.short	(.L_12 - .L_11)
	.align		4
.L_11:
        /*0034*/ 	.word	index@(gluon_tcgen05)
        /*0038*/ 	.word	0x00000000


	//----- nvinfo : EIATTR_MIN_STACK_SIZE
	.align		4
.L_12:
        /*003c*/ 	.byte	0x04, 0x12
        /*003e*/ 	.short	(.L_14 - .L_13)
	.align		4
.L_13:
        /*0040*/ 	.word	index@(gluon_tcgen05)
        /*0044*/ 	.word	0x00000000
.L_14:


//--------------------- .nv.info.gluon_tcgen05    --------------------------
	.section	.nv.info.gluon_tcgen05,"",@"SHT_CUDA_INFO"
	.sectionflags	@""
	.align	4


	//----- nvinfo : EIATTR_CUDA_API_VERSION
	.align		4
        /*0000*/ 	.byte	0x04, 0x37
        /*0002*/ 	.short	(.L_16 - .L_15)
.L_15:
        /*0004*/ 	.word	0x00000081


	//----- nvinfo : EIATTR_KPARAM_INFO
	.align		4
.L_16:
        /*0008*/ 	.byte	0x04, 0x17
        /*000a*/ 	.short	(.L_18 - .L_17)
.L_17:
        /*000c*/ 	.word	0x00000000
        /*0010*/ 	.short	0x000a
        /*0012*/ 	.short	0x0048
        /*0014*/ 	.byte	0x00, 0xf4, 0x21, 0x00


	//----- nvinfo : EIATTR_KPARAM_INFO
	.align		4
.L_18:
        /*0018*/ 	.byte	0x04, 0x17
        /*001a*/ 	.short	(.L_20 - .L_19)
.L_19:
        /*001c*/ 	.word	0x00000000
        /*0020*/ 	.short	0x0009
        /*0022*/ 	.short	0x0040
        /*0024*/ 	.byte	0x00, 0xf4, 0x21, 0x00


	//----- nvinfo : EIATTR_KPARAM_INFO
	.align		4
.L_20:
        /*0028*/ 	.byte	0x04, 0x17
        /*002a*/ 	.short	(.L_22 - .L_21)
.L_21:
        /*002c*/ 	.word	0x00000000
        /*0030*/ 	.short	0x0008
        /*0032*/ 	.short	0x0038
        /*0034*/ 	.byte	0x00, 0xf0, 0x21, 0x00


	//----- nvinfo : EIATTR_KPARAM_INFO
	.align		4
.L_22:
        /*0038*/ 	.byte	0x04, 0x17
        /*003a*/ 	.short	(.L_24 - .L_23)
.L_23:
        /*003c*/ 	.word	0x00000000
        /*0040*/ 	.short	0x0007
        /*0042*/ 	.short	0x0030
        /*0044*/ 	.byte	0x00, 0xf0, 0x21, 0x00


	//----- nvinfo : EIATTR_KPARAM_INFO
	.align		4
.L_24:
        /*0048*/ 	.byte	0x04, 0x17
        /*004a*/ 	.short	(.L_26 - .L_25)
.L_25:
        /*004c*/ 	.word	0x00000000
        /*0050*/ 	.short	0x0006
        /*0052*/ 	.short	0x0028
        /*0054*/ 	.byte	0x00, 0xf0, 0x21, 0x00


	//----- nvinfo : EIATTR_KPARAM_INFO
	.align		4
.L_26:
        /*0058*/ 	.byte	0x04, 0x17
        /*005a*/ 	.short	(.L_28 - .L_27)
.L_27:
        /*005c*/ 	.word	0x00000000
        /*0060*/ 	.short	0x0005
        /*0062*/ 	.short	0x0020
        /*0064*/ 	.byte	0x00, 0xf0, 0x11, 0x00


	//----- nvinfo : EIATTR_KPARAM_INFO
	.align		4
.L_28:
        /*0068*/ 	.byte	0x04, 0x17
        /*006a*/ 	.short	(.L_30 - .L_29)
.L_29:
        /*006c*/ 	.word	0x00000000
        /*0070*/ 	.short	0x0004
        /*0072*/ 	.short	0x001c
        /*0074*/ 	.byte	0x00, 0xf0, 0x11, 0x00


	//----- nvinfo : EIATTR_KPARAM_INFO
	.align		4
.L_30:
        /*0078*/ 	.byte	0x04, 0x17
        /*007a*/ 	.short	(.L_32 - .L_31)
.L_31:
        /*007c*/ 	.word	0x00000000
        /*0080*/ 	.short	0x0003
        /*0082*/ 	.short	0x0018
        /*0084*/ 	.byte	0x00, 0xf0, 0x11, 0x00


	//----- nvinfo : EIATTR_KPARAM_INFO
	.align		4
.L_32:
        /*0088*/ 	.byte	0x04, 0x17
        /*008a*/ 	.short	(.L_34 - .L_33)
.L_33:
        /*008c*/ 	.word	0x00000000
        /*0090*/ 	.short	0x0002
        /*0092*/ 	.short	0x0010
        /*0094*/ 	.byte	0x00, 0xf4, 0x21, 0x00


	//----- nvinfo : EIATTR_KPARAM_INFO
	.align		4
.L_34:
        /*0098*/ 	.byte	0x04, 0x17
        /*009a*/ 	.short	(.L_36 - .L_35)
.L_35:
        /*009c*/ 	.word	0x00000000
        /*00a0*/ 	.short	0x0001
        /*00a2*/ 	.short	0x0008
        /*00a4*/ 	.byte	0x00, 0xf4, 0x21, 0x00


	//----- nvinfo : EIATTR_KPARAM_INFO
	.align		4
.L_36:
        /*00a8*/ 	.byte	0x04, 0x17
        /*00aa*/ 	.short	(.L_38 - .L_37)
.L_37:
        /*00ac*/ 	.word	0x00000000
        /*00b0*/ 	.short	0x0000
        /*00b2*/ 	.short	0x0000
        /*00b4*/ 	.byte	0x00, 0xf4, 0x21, 0x00


	//----- nvinfo : EIATTR_AT_ENTRY_FRAGMENTS
	.align		4
.L_38:
        /*00b8*/ 	.byte	0x04, 0x4f
        /*00ba*/ 	.short	(.L_40 - .L_39)


	//   ....[0]....
.L_39:
        /*00bc*/ 	.word	0x00000004


	//----- nvinfo : EIATTR_RESERVED_SMEM_USED
	.align		4
.L_40:
        /*00c0*/ 	.byte	0x01, 0x41
	.zero		2


	//----- nvinfo : EIATTR_SPARSE_MMA_MASK
	.align		4
        /*00c4*/ 	.byte	0x03, 0x50
        /*00c6*/ 	.short	0x0000


	//----- nvinfo : EIATTR_TCGEN05_1CTA_USED
	.align		4
        /*00c8*/ 	.byte	0x01, 0x51
	.zero		2


	//----- nvinfo : EIATTR_MAXREG_COUNT
	.align		4
        /*00cc*/ 	.byte	0x03, 0x1b
        /*00ce*/ 	.short	0x00ff


	//----- nvinfo : EIATTR_NUM_BARRIERS
	.align		4
        /*00d0*/ 	.byte	0x02, 0x4c
        /*00d2*/ 	.byte	0x01
	.zero		1


	//----- nvinfo : EIATTR_INT_WARP_WIDE_INSTR_OFFSETS
	.align		4
        /*00d4*/ 	.byte	0x04, 0x31
        /*00d6*/ 	.short	(.L_42 - .L_41)


	//   ....[0]....
.L_41:
        /*00d8*/ 	.word	0x00001630


	//   ....[1]....
        /*00dc*/ 	.word	0x00001650


	//   ....[2]....
        /*00e0*/ 	.word	0x000016d0


	//   ....[3]....
        /*00e4*/ 	.word	0x000017e0


	//   ....[4]....
        /*00e8*/ 	.word	0x000017f0


	//   ....[5]....
        /*00ec*/ 	.word	0x00001880


	//   ....[6]....
        /*00f0*/ 	.word	0x00001890


	//   ....[7]....
        /*00f4*/ 	.word	0x00001ad0


	//   ....[8]....
        /*00f8*/ 	.word	0x00001ae0


	//   ....[9]....
        /*00fc*/ 	.word	0x00001c00


	//   ....[10]....
        /*0100*/ 	.word	0x00001c10


	//   ....[11]....
        /*0104*/ 	.word	0x00001c50


	//   ....[12]....
        /*0108*/ 	.word	0x00001c90


	//   ....[13]....
        /*010c*/ 	.word	0x00001e30


	//   ....[14]....
        /*0110*/ 	.word	0x00001e40


	//   ....[15]....
        /*0114*/ 	.word	0x000020c0


	//   ....[16]....
        /*0118*/ 	.word	0x000020d0


	//   ....[17]....
        /*011c*/ 	.word	0x00002410


	//   ....[18]....
        /*0120*/ 	.word	0x00002460


	//----- nvinfo : EIATTR_COOP_GROUP_MASK_REGIDS
	.align		4
.L_42:
        /*0124*/ 	.byte	0x04, 0x29
        /*0126*/ 	.short	(.L_44 - .L_43)


	//   ....[0]....
.L_43:
        /*0128*/ 	.word	0xffffffff


	//   ....[1]....
        /*012c*/ 	.word	0xffffffff


	//   ....[2]....
        /*0130*/ 	.word	0xffffffff


	//   ....[3]....
        /*0134*/ 	.word	0xffffffff


	//   ....[4]....
        /*0138*/ 	.word	0xffffffff


	//   ....[5]....
        /*013c*/ 	.word	0xffffffff


	//   ....[6]....
        /*0140*/ 	.word	0xffffffff


	//   ....[7]....
        /*0144*/ 	.word	0xffffffff


	//   ....[8]....
        /*0148*/ 	.word	0xffffffff


	//   ....[9]....
        /*014c*/ 	.word	0xffffffff


	//----- nvinfo : EIATTR_COOP_GROUP_INSTR_OFFSETS
	.align		4
.L_44:
        /*0150*/ 	.byte	0x04, 0x28
        /*0152*/ 	.short	(.L_46 - .L_45)


	//   ....[0]....
.L_45:
        /*0154*/ 	.word	0x00000050


	//   ....[1]....
        /*0158*/ 	.word	0x00000310


	//   ....[2]....
        /*015c*/ 	.word	0x000004f0


	//   ....[3]....
        /*0160*/ 	.word	0x000009a0


	//   ....[4]....
        /*0164*/ 	.word	0x00000ae0


	//   ....[5]....
        /*0168*/ 	.word	0x00000f50


	//   ....[6]....
        /*016c*/ 	.word	0x00001090


	//   ....[7]....
        /*0170*/ 	.word	0x000014e0


	//   ....[8]....
        /*0174*/ 	.word	0x000022a0


	//   ....[9]....
        /*0178*/ 	.word	0x00002510


	//----- nvinfo : EIATTR_VRC_CTA_INIT_COUNT
	.align		4
.L_46:
        /*017c*/ 	.byte	0x02, 0x4a
        /*017e*/ 	.byte	0x80
	.zero		1


	//----- nvinfo : EIATTR_MBARRIER_INSTR_OFFSETS
	.align		4
        /*0180*/ 	.byte	0x04, 0x39
        /*0182*/ 	.short	(.L_48 - .L_47)


	//   ....[0]....
.L_47:
        /*0184*/ 	.word	0x000016f0
        /*0188*/ 	.word	0x000000ff
        /*018c*/ 	.word	0x00006000
        /*0190*/ 	.short	0x0100
        /*0192*/ 	.byte	0x08
	.zero		1


	//   ....[1]....
        /*0194*/ 	.word	0x00001700
        /*0198*/ 	.word	0x000000ff
        /*019c*/ 	.word	0x00006010
        /*01a0*/ 	.short	0x0100
        /*01a2*/ 	.byte	0x08
	.zero		1


	//   ....[2]....
        /*01a4*/ 	.word	0x00001990
        /*01a8*/ 	.word	0x000000ff
        /*01ac*/ 	.word	0x00006000
        /*01b0*/ 	.short	0x010a
        /*01b2*/ 	.byte	0x08
	.zero		1


	//   ....[3]....
        /*01b4*/ 	.word	0x00001b30
        /*01b8*/ 	.word	0x000000ff
        /*01bc*/ 	.word	0x00006010
        /*01c0*/ 	.short	0x010a
        /*01c2*/ 	.byte	0x08
	.zero		1


	//   ....[4]....
        /*01c4*/ 	.word	0x00001d10
        /*01c8*/ 	.word	0x000000ff
        /*01cc*/ 	.word	0x00006000
        /*01d0*/ 	.short	0x010a
        /*01d2*/ 	.byte	0x08
	.zero		1


	//   ....[5]....
        /*01d4*/ 	.word	0x00001e80
        /*01d8*/ 	.word	0x000000ff
        /*01dc*/ 	.word	0x00006010
        /*01e0*/ 	.short	0x010a
        /*01e2*/ 	.byte	0x08
	.zero		1


	//   ....[6]....
        /*01e4*/ 	.word	0x00001f40
        /*01e8*/ 	.word	0x000000ff
        /*01ec*/ 	.word	0x00006000
        /*01f0*/ 	.short	0x0108
        /*01f2*/ 	.byte	0x08
	.zero		1


	//   ....[7]....
        /*01f4*/ 	.word	0x00001f50
        /*01f8*/ 	.word	0x000000ff
        /*01fc*/ 	.word	0x00006010
        /*0200*/ 	.short	0x0108
        /*0202*/ 	.byte	0x08
	.zero		1


	//   ....[8]....
        /*0204*/ 	.word	0x00002530
        /*0208*/ 	.word	0x000000ff
        /*020c*/ 	.word	0x00006000
        /*0210*/ 	.short	0x010a
        /*0212*/ 	.byte	0x08
	.zero		1


	//   ....[9]....
        /*0214*/ 	.word	0x00002560
        /*0218*/ 	.word	0x000000ff
        /*021c*/ 	.word	0x00006010
        /*0220*/ 	.short	0x010a
        /*0222*/ 	.byte	0x08
	.zero		1


	//   ....[10]....
        /*0224*/ 	.word	0x00002590
        /*0228*/ 	.word	0x000000ff
        /*022c*/ 	.word	0x00006000
        /*0230*/ 	.short	0x010a
        /*0232*/ 	.byte	0x08
	.zero		1


	//   ....[11]....
        /*0234*/ 	.word	0x000025c0
        /*0238*/ 	.word	0x000000ff
        /*023c*/ 	.word	0x00006010
        /*0240*/ 	.short	0x010a
        /*0242*/ 	.byte	0x08
	.zero		1


	//----- nvinfo : EIATTR_NUM_MBARRIERS
	.align		4
.L_48:
        /*0244*/ 	.byte	0x03, 0x38
        /*0246*/ 	.short	0x0002


	//----- nvinfo : EIATTR_EXIT_INSTR_OFFSETS
	.align		4
        /*0248*/ 	.byte	0x04, 0x1c
        /*024a*/ 	.short	(.L_50 - .L_49)


	//   ....[0]....
.L_49:
        /*024c*/ 	.word	0x00002520


	//----- nvinfo : EIATTR_REQNTID
	.align		4
.L_50:
        /*0250*/ 	.byte	0x04, 0x10
        /*0252*/ 	.short	(.L_52 - .L_51)
.L_51:
        /*0254*/ 	.word	0x00000100
        /*0258*/ 	.word	0x00000001
        /*025c*/ 	.word	0x00000001


	//----- nvinfo : EIATTR_CRS_STACK_SIZE
	.align		4
.L_52:
        /*0260*/ 	.byte	0x04, 0x1e
        /*0262*/ 	.short	(.L_54 - .L_53)
.L_53:
        /*0264*/ 	.word	0x00000000


	//----- nvinfo : EIATTR_CBANK_PARAM_SIZE
	.align		4
.L_54:
        /*0268*/ 	.byte	0x03, 0x19
        /*026a*/ 	.short	0x0050


	//----- nvinfo : EIATTR_PARAM_CBANK
	.align		4
        /*026c*/ 	.byte	0x04, 0x0a
        /*026e*/ 	.short	(.L_56 - .L_55)
	.align		4
.L_55:
        /*0270*/ 	.word	index@(.nv.constant0.gluon_tcgen05)
        /*0274*/ 	.short	0x0380
        /*0276*/ 	.short	0x0050


	//----- nvinfo : EIATTR_SW_WAR
	.align		4
.L_56:
        /*0278*/ 	.byte	0x04, 0x36
        /*027a*/ 	.short	(.L_58 - .L_57)
.L_57:
        /*027c*/ 	.word	0x00000008
.L_58:


//--------------------- .nv.compat                --------------------------
	.section	.nv.compat,"",@"SHT_CUDA_COMPAT_INFO"
	.align	4
        /*0000*/ 	.byte	0x02, 0x02, 0x02, 0x00, 0x02, 0x05, 0x05, 0x00, 0x02, 0x03, 0x03, 0x00, 0x02, 0x06, 0x01, 0x00


//--------------------- .nv.callgraph             --------------------------
	.section	.nv.callgraph,"",@"SHT_CUDA_CALLGRAPH"
	.align	4
	.sectionentsize	8
	.align		4
        /*0000*/ 	.word	0x00000000
	.align		4
        /*0004*/ 	.word	0xffffffff
	.align		4
        /*0008*/ 	.word	0x00000000
	.align		4
        /*000c*/ 	.word	0xfffffffe
	.align		4
        /*0010*/ 	.word	0x00000000
	.align		4
        /*0014*/ 	.word	0xfffffffd
	.align		4
        /*0018*/ 	.word	0x00000000
	.align		4
        /*001c*/ 	.word	0xfffffffc


//--------------------- .text.gluon_tcgen05       --------------------------
	.section	.text.gluon_tcgen05,"ax",@progbits
	.align	128
        .global         gluon_tcgen05
        .type           gluon_tcgen05,@function
        .size           gluon_tcgen05,(.L_x_73 - gluon_tcgen05)
        .other          gluon_tcgen05,@"STO_CUDA_ENTRY STV_DEFAULT"
gluon_tcgen05:
.text.gluon_tcgen05:
[----:B------:R-:W1:Y:S01]  /*0000*/  LDC R1, c[0x0][0x37c] ;  /* 0x0000df00ff017b82 */ /* 0x000e620000000800 */
[----:B------:R-:W2:Y:S02]  /*0010*/  S2R R0, SR_TID.X ;  /* 0x0000000000007919 */ /* 0x000ea40000002100 */
[----:B--2---:R-:W-:-:S13]  /*0020*/  ISETP.GE.U32.AND P2, PT, R0, 0x20, PT ;  /* 0x000000200000780c */ /* 0x004fda0003f46070 */
[----:B------:R-:W-:Y:S05]  /*0030*/  @P2 BRA `(.L_x_0) ;  /* 0x0000000000b82947 */ /* 0x000fea0003800000 */
[----:B------:R-:W2:Y:S01]  /*0040*/  S2UR UR6, SR_CgaCtaId ;  /* 0x00000000000679c3 */ /* 0x000ea20000008800 */
[----:B------:R-:W-:Y:S01]  /*0050*/  NOP ;  /* 0x0000000000007918 */ /* 0x000fe20000000000 */
[----:B------:R-:W-:Y:S02]  /*0060*/  UMOV UR4, 0x40 ;  /* 0x0000004000047882 */ /* 0x000fe40000000000 */
[----:B--2---:R-:W-:-:S09]  /*0070*/  ULEA UR4, UR6, UR4, 0x18 ;  /* 0x0000000406047291 */ /* 0x004fd2000f8ec0ff */
[----:B------:R-:W2:Y:S01]  /*0080*/  LDS.U8 R2, [UR4] ;  /* 0x00000004ff027984 */ /* 0x000ea20008000000 */
[----:B------:R-:W-:Y:S02]  /*0090*/  UMOV UR4, 0x400 ;  /* 0x0000040000047882 */ /* 0x000fe40000000000 */
[----:B------:R-:W-:Y:S01]  /*00a0*/  ULEA UR4, UR6, UR4, 0x18 ;  /* 0x0000000406047291 */ /* 0x000fe2000f8ec0ff */
[----:B--2---:R-:W-:-:S13]  /*00b0*/  ISETP.NE.AND P0, PT, R2, RZ, PT ;  /* 0x000000ff0200720c */ /* 0x004fda0003f05270 */
[----:B------:R-:W-:Y:S05]  /*00c0*/  @P0 BRA `(.L_x_1) ;  /* 0x00000000007c0947 */ /* 0x000fea0003800000 */
[----:B------:R-:W-:-:S13]  /*00d0*/  ELECT P0, URZ, PT ;  /* 0x0000000000ff782f */ /* 0x000fda0003800000 */
[----:B------:R-:W-:Y:S05]  /*00e0*/  @!P0 BRA `(.L_x_2) ;  /* 0x0000000000848947 */ /* 0x000fea0003800000 */
[----:B------:R-:W-:Y:S01]  /*00f0*/  UMOV UR5, 0x4 ;  /* 0x0000000400057882 */ /* 0x000fe20000000000 */
[----:B------:R-:W-:Y:S02]  /*0100*/  IMAD.MOV.U32 R5, RZ, RZ, 0x1 ;  /* 0x00000001ff057424 */ /* 0x000fe400078e00ff */
[----:B------:R-:W-:Y:S02]  /*0110*/  IMAD.MOV.U32 R3, RZ, RZ, 0xf ;  /* 0x0000000fff037424 */ /* 0x000fe400078e00ff */
[----:B------:R-:W-:Y:S04]  /*0120*/  DEPBAR.LE SB2, 0x36 ;  /* 0x0000ad800000791a */ /* 0x000fe80000000000 */
[----:B------:R-:W2:Y:S02]  /*0130*/  UTCATOMSWS.FIND_AND_SET.ALIGN UP0, UR5, UR5 ;  /* 0x00000005000575e3 */ /* 0x000ea40008000800 */
[----:B--2---:R-:W-:-:S04]  /*0140*/  PLOP3.LUT P0, PT, PT, PT, UP0, 0x80, 0x8 ;  /* 0x000000000008781c */ /* 0x004fc80003f0f008 */
[----:B------:R-:W-:-:S04]  /*0150*/  SEL R2, RZ, 0xffffffff, !P0 ;  /* 0xffffffffff027807 */ /* 0x000fc80004000000 */
[----:B------:R-:W-:Y:S01]  /*0160*/  ISETP.NE.AND P0, PT, R2, RZ, PT ;  /* 0x000000ff0200720c */ /* 0x000fe20003f05270 */
[----:B------:R-:W-:-:S12]  /*0170*/  IMAD.U32 R2, RZ, RZ, UR5 ;  /* 0x00000005ff027e24 */ /* 0x000fd8000f8e00ff */
[----:B------:R-:W-:Y:S05]  /*0180*/  @P0 BRA `(.L_x_3) ;  /* 0x0000000000240947 */ /* 0x000fea0003800000 */
.L_x_4:
[----:B------:R-:W-:Y:S05]  /*0190*/  NANOSLEEP 0x64 ;  /* 0x000000640000795d */ /* 0x000fea0003800000 */
[----:B------:R-:W-:-:S05]  /*01a0*/  UMOV UR5, 0x4 ;  /* 0x0000000400057882 */ /* 0x000fca0000000000 */
[----:B------:R-:W-:Y:S04]  /*01b0*/  DEPBAR.LE SB2, 0x36 ;  /* 0x0000ad800000791a */ /* 0x000fe80000000000 */
[----:B------:R-:W2:Y:S02]  /*01c0*/  UTCATOMSWS.FIND_AND_SET.ALIGN UP0, UR5, UR5 ;  /* 0x00000005000575e3 */ /* 0x000ea40008000800 */
[----:B--2---:R-:W-:-:S04]  /*01d0*/  PLOP3.LUT P0, PT, PT, PT, UP0, 0x80, 0x8 ;  /* 0x000000000008781c */ /* 0x004fc80003f0f008 */
[----:B------:R-:W-:-:S04]  /*01e0*/  SEL R2, RZ, 0xffffffff, !P0 ;  /* 0xffffffffff027807 */ /* 0x000fc80004000000 */
[----:B------:R-:W-:Y:S01]  /*01f0*/  ISETP.NE.AND P0, PT, R2, RZ, PT ;  /* 0x000000ff0200720c */ /* 0x000fe20003f05270 */
[----:B------:R-:W-:-:S12]  /*0200*/  IMAD.U32 R2, RZ, RZ, UR5 ;  /* 0x00000005ff027e24 */ /* 0x000fd8000f8e00ff */
[----:B------:R-:W-:Y:S05]  /*0210*/  @!P0 BRA `(.L_x_4) ;  /* 0xfffffffc00dc8947 */ /* 0x000fea000383ffff */
.L_x_3:
[C---:B------:R-:W-:Y:S01]  /*0220*/  VIADD R4, R2.reuse, 0x10 ;  /* 0x0000001002047836 */ /* 0x040fe20000000000 */
[----:B------:R-:W-:Y:S01]  /*0230*/  UMOV UR5, 0x50 ;  /* 0x0000005000057882 */ /* 0x000fe20000000000 */
[----:B------:R-:W-:Y:S01]  /*0240*/  SHF.L.U32 R3, R3, R2, RZ ;  /* 0x0000000203037219 */ /* 0x000fe200000006ff */
[----:B------:R-:W-:Y:S01]  /*0250*/  ULEA UR5, UR6, UR5, 0x18 ;  /* 0x0000000506057291 */ /* 0x000fe2000f8ec0ff */
[----:B------:R-:W-:Y:S01]  /*0260*/  IMAD.SHL.U32 R2, R2, 0x20, RZ ;  /* 0x0000002002027824 */ /* 0x000fe200078e00ff */
[----:B------:R-:W-:-:S04]  /*0270*/  SHF.L.U32 R4, R5, R4, RZ ;  /* 0x0000000405047219 */ /* 0x000fc800000006ff */
[----:B------:R-:W-:-:S05]  /*0280*/  LOP3.LUT R3, R4, R3, RZ, 0xfc, !PT ;  /* 0x0000000304037212 */ /* 0x000fca00078efcff */
[----:B------:R2:W-:Y:S04]  /*0290*/  ATOMS.OR RZ, [UR5], R3 ;  /* 0x00000003ffff798c */ /* 0x0005e8000b000005 */
[----:B------:R2:W-:Y:S01]  /*02a0*/  STS [UR4], R2 ;  /* 0x00000002ff007988 */ /* 0x0005e20008000804 */
[----:B------:R-:W-:Y:S05]  /*02b0*/  BRA `(.L_x_2) ;  /* 0x0000000000107947 */ /* 0x000fea0003800000 */
.L_x_1:
[----:B------:R-:W-:Y:S01]  /*02c0*/  IMAD.MOV.U32 R3, RZ, RZ, -0x1 ;  /* 0xffffffffff037424 */ /* 0x000fe200078e00ff */
[----:B------:R-:W-:-:S04]  /*02d0*/  MOV R2, 0x300 ;  /* 0x0000030000027802 */ /* 0x000fc80000000f00 */
[----:B------:R2:W-:Y:S03]  /*02e0*/  STS [UR4], R3 ;  /* 0x00000003ff007988 */ /* 0x0005e60008000804 */
[----:B-12---:R-:W-:Y:S05]  /*02f0*/  CALL.REL.NOINC `($__internal_1_$__cuda_sm10x_tcgen05_guardrail_trap_phase_invalid_during_alloc) ;  /* 0x0000002000c87944 */ /* 0x006fea0003c00000 */
.L_x_2:
[----:B------:R-:W-:Y:S05]  /*0300*/  WARPSYNC.ALL ;  /* 0x0000000000007948 */ /* 0x000fea0003800000 */
[----:B------:R-:W-:Y:S01]  /*0310*/  NOP ;  /* 0x0000000000007918 */ /* 0x000fe20000000000 */
.L_x_0:
[----:B------:R-:W3:Y:S08]  /*0320*/  S2UR UR4, SR_CgaCtaId ;  /* 0x00000000000479c3 */ /* 0x000ef00000008800 */
[----:B------:R-:W-:Y:S01]  /*0330*/  BAR.SYNC.DEFER_BLOCKING 0x0 ;  /* 0x0000000000007b1d */ /* 0x000fe20000010000 */
[----:B------:R-:W-:-:S05]  /*0340*/  LOP3.LUT R36, R0, 0xff, RZ, 0xc0, !PT ;  /* 0x000000ff00247812 */ /* 0x000fca00078ec0ff */
[----:B------:R-:W-:Y:S02]  /*0350*/  UMOV UR8, 0x400 ;  /* 0x0000040000087882 */ /* 0x000fe40000000000 */
[----:B------:R-:W4:Y:S08]  /*0360*/  LDC R8, c[0x0][0x3a0] ;  /* 0x0000e800ff087b82 */ /* 0x000f300000000800 */
[----:B------:R-:W5:Y:S01]  /*0370*/  S2UR UR10, SR_CTAID.Y ;  /* 0x00000000000a79c3 */ /* 0x000f620000002600 */
[----:B---3--:R-:W-:-:S09]  /*0380*/  ULEA UR8, UR4, UR8, 0x18 ;  /* 0x0000000804087291 */ /* 0x008fd2000f8ec0ff */
[----:B------:R-:W3:Y:S01]  /*0390*/  LDS R4, [UR8] ;  /* 0x00000008ff047984 */ /* 0x000ee20008000800 */
[----:B------:R-:W-:Y:S06]  /*03a0*/  BAR.SYNC.DEFER_BLOCKING 0x0 ;  /* 0x0000000000007b1d */ /* 0x000fec0000010000 */
[----:B------:R-:W-:Y:S05]  /*03b0*/  @P2 BRA `(.L_x_5) ;  /* 0x0000000000182947 */ /* 0x000fea0003800000 */
[----:B------:R-:W-:Y:S01]  /*03c0*/  ELECT P0, URZ, PT ;  /* 0x0000000000ff782f */ /* 0x000fe20003800000 */
[----:B--2---:R-:W-:Y:S01]  /*03d0*/  IMAD.MOV.U32 R2, RZ, RZ, 0x1 ;  /* 0x00000001ff027424 */ /* 0x004fe200078e00ff */
[----:B------:R-:W-:Y:S01]  /*03e0*/  UMOV UR5, 0x40 ;  /* 0x0000004000057882 */ /* 0x000fe20000000000 */
[----:B------:R-:W-:Y:S01]  /*03f0*/  UVIRTCOUNT.DEALLOC.SMPOOL 0x80 ;  /* 0x000000800000784c */ /* 0x000fe20000000000 */
[----:B------:R-:W-:-:S09]  /*0400*/  ULEA UR5, UR4, UR5, 0x18 ;  /* 0x0000000504057291 */ /* 0x000fd2000f8ec0ff */
[----:B------:R2:W-:Y:S03]  /*0410*/  @P0 STS.U8 [UR5], R2 ;  /* 0x00000002ff000988 */ /* 0x0005e60008000005 */
.L_x_5:
[----:B------:R-:W2:Y:S01]  /*0420*/  S2UR UR4, SR_CTAID.Z ;  /* 0x00000000000479c3 */ /* 0x000ea20000002700 */
[----:B------:R-:W5:Y:S01]  /*0430*/  LDCU UR5, c[0x0][0x370] ;  /* 0x00006e00ff0577ac */ /* 0x000f620008000800 */
[----:B------:R-:W-:Y:S01]  /*0440*/  ISETP.GE.U32.AND P0, PT, R36, 0x20, PT ;  /* 0x000000202400780c */ /* 0x000fe20003f06070 */
[----:B----4-:R-:W-:Y:S01]  /*0450*/  VIADD R6, R8, 0xffffffff ;  /* 0xffffffff08067836 */ /* 0x010fe20000000000 */
[C---:B------:R-:W-:Y:S01]  /*0460*/  ISETP.NE.U32.AND P3, PT, R36.reuse, RZ, PT ;  /* 0x000000ff2400720c */ /* 0x040fe20003f65070 */
[----:B------:R-:W2:Y:S02]  /*0470*/  LDCU UR6, c[0x0][0x374] ;  /* 0x00006e80ff0677ac */ /* 0x000ea40008000800 */
[----:B--2---:R-:W-:Y:S01]  /*0480*/  LEA R3, R36, UR8, 0x2 ;  /* 0x0000000824037c11 */ /* 0x004fe2000f8e10ff */
[----:B------:R-:W-:Y:S01]  /*0490*/  BSSY.RECONVERGENT B0, `(.L_x_6) ;  /* 0x0000015000007945 */ /* 0x000fe20003800200 */
[----:B------:R-:W5:Y:S01]  /*04a0*/  S2UR UR31, SR_CTAID.X ;  /* 0x00000000001f79c3 */ /* 0x000f620000002500 */
[----:B------:R-:W2:Y:S01]  /*04b0*/  LDCU.64 UR14, c[0x0][0x3c0] ;  /* 0x00007800ff0e77ac */ /* 0x000ea20008000a00 */
[----:B---3--:R-:W-:-:S04]  /*04c0*/  R2UR UR25, R4 ;  /* 0x00000000041972ca */ /* 0x008fc800000e0000 */
[----:B------:R3:W-:Y:S02]  /*04d0*/  @!P0 STS [R3], RZ ;  /* 0x000000ff03008388 */ /* 0x0007e40000000800 */
[----:B------:R-:W4:Y:S01]  /*04e0*/  LDC R2, c[0x0][0x398] ;  /* 0x0000e600ff027b82 */ /* 0x000f220000000800 */
[----:B------:R-:W-:Y:S01]  /*04f0*/  NOP ;  /* 0x0000000000007918 */ /* 0x000fe20000000000 */
[----:B------:R3:W-:Y:S01]  /*0500*/  @!P3 STS [UR8+0x20], R6 ;  /* 0x00002006ff00b988 */ /* 0x0007e20008000808 */
[----:B-----5:R-:W-:-:S04]  /*0510*/  UIMAD UR4, UR4, UR6, UR10 ;  /* 0x00000006040472a4 */ /* 0x020fc8000f8e020a */
[----:B------:R-:W-:-:S04]  /*0520*/  UIMAD UR4, UR4, UR5, UR31 ;  /* 0x00000005040472a4 */ /* 0x000fc8000f8e021f */
[----:B------:R-:W-:-:S04]  /*0530*/  UIMAD UR4, UR4, 0x180, URZ ;  /* 0x00000180040478a4 */ /* 0x000fc8000f8e02ff */
[----:B--2---:R-:W-:Y:S01]  /*0540*/  UIADD3 UR6, UP0, UPT, UR4, UR14, URZ ;  /* 0x0000000e04067290 */ /* 0x004fe2000ff1e0ff */
[----:B----4-:R-:W-:-:S03]  /*0550*/  VIADD R2, R2, 0xffffffff ;  /* 0xffffffff02027836 */ /* 0x010fc60000000000 */
[----:B------:R-:W-:Y:S01]  /*0560*/  ULEA.HI.X.SX32 UR7, UR4, UR15, 0x1, UP0 ;  /* 0x0000000f04077291 */ /* 0x000fe200080f0eff */
[----:B---3--:R-:W-:Y:S11]  /*0570*/  @P3 BRA `(.L_x_7) ;  /* 0x0000000000183947 */ /* 0x008ff60003800000 */
[----:B------:R-:W2:Y:S01]  /*0580*/  LDS R4, [UR8+0x8] ;  /* 0x00000808ff047984 */ /* 0x000ea20008000800 */
[----:B------:R-:W3:Y:S01]  /*0590*/  LDC.64 R10, c[0x0][0x380] ;  /* 0x0000e000ff0a7b82 */ /* 0x000ee20000000a00 */
[----:B------:R-:W-:Y:S02]  /*05a0*/  IMAD.MOV.U32 R5, RZ, RZ, 0x70 ;  /* 0x00000070ff057424 */ /* 0x000fe400078e00ff */
[----:B---3--:R3:W-:Y:S03]  /*05b0*/  STS.64 [UR8], R10 ;  /* 0x0000000aff007988 */ /* 0x0087e60008000a08 */
[----:B--2---:R-:W-:-:S05]  /*05c0*/  LOP3.LUT R4, R4, 0x10, R5, 0xd8, !PT ;  /* 0x0000001004047812 */ /* 0x004fca00078ed805 */
[----:B------:R3:W-:Y:S02]  /*05d0*/  STS [UR8+0x8], R4 ;  /* 0x00000804ff007988 */ /* 0x0007e40008000808 */
.L_x_7:
[----:B------:R-:W-:Y:S05]  /*05e0*/  BSYNC.RECONVERGENT B0 ;  /* 0x0000000000007941 */ /* 0x000fea0003800200 */
.L_x_6:
[----:B------:R-:W-:Y:S04]  /*05f0*/  BSSY.RECONVERGENT B0, `(.L_x_8) ;  /* 0x000000a000007945 */ /* 0x000fe80003800200 */
[----:B------:R-:W-:Y:S05]  /*0600*/  @P3 BRA `(.L_x_9) ;  /* 0x0000000000203947 */ /* 0x000fea0003800000 */
[----:B---3--:R-:W2:Y:S01]  /*0610*/  LDS R4, [UR8+0x34] ;  /* 0x00003408ff047984 */ /* 0x008ea20008000800 */
[----:B------:R-:W-:Y:S02]  /*0620*/  IMAD.MOV.U32 R5, RZ, RZ, 0x7f000000 ;  /* 0x7f000000ff057424 */ /* 0x000fe400078e00ff */
[----:B------:R-:W-:Y:S01]  /*0630*/  @!P3 IMAD.MOV.U32 R7, RZ, RZ, 0x3f ;  /* 0x0000003fff07b424 */ /* 0x000fe200078e00ff */
[----:B------:R-:W3:Y:S02]  /*0640*/  @!P3 LDS R10, [UR8+0x38] ;  /* 0x00003808ff0ab984 */ /* 0x000ee40008000800 */
[----:B--2---:R-:W-:Y:S02]  /*0650*/  LOP3.LUT R4, R4, 0xff000000, R5, 0xb8, !PT ;  /* 0xff00000004047812 */ /* 0x004fe400078eb805 */
[----:B---3--:R-:W-:-:S03]  /*0660*/  @!P3 LOP3.LUT R5, R10, 0xff, R7, 0xb8, !PT ;  /* 0x000000ff0a05b812 */ /* 0x008fc600078eb807 */
[----:B------:R2:W-:Y:S04]  /*0670*/  STS [UR8+0x34], R4 ;  /* 0x00003404ff007988 */ /* 0x0005e80008000808 */
[----:B------:R2:W-:Y:S02]  /*0680*/  @!P3 STS [UR8+0x38], R5 ;  /* 0x00003805ff00b988 */ /* 0x0005e40008000808 */
.L_x_9:
[----:B------:R-:W-:Y:S05]  /*0690*/  BSYNC.RECONVERGENT B0 ;  /* 0x0000000000007941 */ /* 0x000fea0003800200 */
.L_x_8:
[----:B------:R-:W-:Y:S04]  /*06a0*/  BSSY.RECONVERGENT B0, `(.L_x_10) ;  /* 0x000000a000007945 */ /* 0x000fe80003800200 */
[----:B------:R-:W-:Y:S05]  /*06b0*/  @P3 BRA `(.L_x_11) ;  /* 0x0000000000203947 */ /* 0x000fea0003800000 */
[----:B--23--:R-:W2:Y:S01]  /*06c0*/  LDS R4, [UR8+0x1c] ;  /* 0x00001c08ff047984 */ /* 0x00cea20008000800 */
[----:B------:R-:W3:Y:S03]  /*06d0*/  LDC.64 R10, c[0x0][0x3a8] ;  /* 0x0000ea00ff0a7b82 */ /* 0x000ee60000000a00 */
[----:B------:R4:W-:Y:S01]  /*06e0*/  STS [UR8+0x24], R2 ;  /* 0x00002402ff007988 */ /* 0x0009e20008000808 */
[--C-:B---3--:R-:W-:Y:S02]  /*06f0*/  SHF.R.U32.HI R7, RZ, 0x4, R11.reuse ;  /* 0x00000004ff077819 */ /* 0x108fe4000001160b */
[----:B------:R-:W-:-:S05]  /*0700*/  SHF.R.U64 R5, R10, 0x4, R11 ;  /* 0x000000040a057819 */ /* 0x000fca000000120b */
[----:B------:R4:W-:Y:S01]  /*0710*/  STS [UR8+0xc], R5 ;  /* 0x00000c05ff007988 */ /* 0x0009e20008000808 */
[----:B--2---:R-:W-:-:S05]  /*0720*/  LOP3.LUT R4, R4, 0xf, R7, 0xb8, !PT ;  /* 0x0000000f04047812 */ /* 0x004fca00078eb807 */
[----:B------:R4:W-:Y:S02]  /*0730*/  STS [UR8+0x1c], R4 ;  /* 0x00001c04ff007988 */ /* 0x0009e40008000808 */
.L_x_11:
[----:B------:R-:W-:Y:S05]  /*0740*/  BSYNC.RECONVERGENT B0 ;  /* 0x0000000000007941 */ /* 0x000fea0003800200 */
.L_x_10:
[----:B------:R-:W-:Y:S04]  /*0750*/  BSSY.RECONVERGENT B1, `(.L_x_12) ;  /* 0x000001d000017945 */ /* 0x000fe80003800200 */
[----:B------:R-:W-:Y:S04]  /*0760*/  BSSY.RELIABLE B0, `(.L_x_13) ;  /* 0x0000018000007945 */ /* 0x000fe80003800100 */
[----:B------:R-:W-:Y:S05]  /*0770*/  @P3 BRA `(.L_x_14) ;  /* 0x00000000001c3947 */ /* 0x000fea0003800000 */
[----:B--234-:R-:W2:Y:S02]  /*0780*/  LDS R4, [UR8+0x34] ;  /* 0x00003408ff047984 */ /* 0x01cea40008000800 */
[----:B--2---:R-:W-:-:S05]  /*0790*/  LOP3.LUT R4, R4, 0x7, RZ, 0xb8, !PT ;  /* 0x0000000704047812 */ /* 0x004fca00078eb8ff */
[----:B------:R2:W-:Y:S01]  /*07a0*/  STS [UR8+0x34], R4 ;  /* 0x00003404ff007988 */ /* 0x0005e20008000808 */
[----:B------:R-:W-:Y:S05]  /*07b0*/  @P3 BRA `(.L_x_15) ;  /* 0x00000000001c3947 */ /* 0x000fea0003800000 */
[----:B--2---:R-:W2:Y:S02]  /*07c0*/  LDS R4, [UR8+0x34] ;  /* 0x00003408ff047984 */ /* 0x004ea40008000800 */
[----:B--2---:R-:W-:-:S05]  /*07d0*/  LOP3.LUT R4, R4, 0x38, RZ, 0xb8, !PT ;  /* 0x0000003804047812 */ /* 0x004fca00078eb8ff */
[----:B------:R5:W-:Y:S02]  /*07e0*/  STS [UR8+0x34], R4 ;  /* 0x00003404ff007988 */ /* 0x000be40008000808 */
.L_x_14:
[----:B------:R-:W-:Y:S05]  /*07f0*/  @P3 BRA `(.L_x_16) ;  /* 0x00000000001c3947 */ /* 0x000fea0003800000 */
[----:B--2345:R-:W2:Y:S02]  /*0800*/  LDS R4, [UR8+0x8] ;  /* 0x00000808ff047984 */ /* 0x03cea40008000800 */
[----:B--2---:R-:W-:-:S05]  /*0810*/  LOP3.LUT R4, R4, 0x780, RZ, 0xb8, !PT ;  /* 0x0000078004047812 */ /* 0x004fca00078eb8ff */
[----:B------:R3:W-:Y:S02]  /*0820*/  STS [UR8+0x8], R4 ;  /* 0x00000804ff007988 */ /* 0x0007e40008000808 */
.L_x_15:
[----:B------:R-:W-:Y:S05]  /*0830*/  @P3 BRA `(.L_x_17) ;  /* 0x0000000000283947 */ /* 0x000fea0003800000 */
[----:B--23--:R-:W2:Y:S02]  /*0840*/  LDS R4, [UR8+0x8] ;  /* 0x00000808ff047984 */ /* 0x00cea40008000800 */
[----:B--2---:R-:W-:-:S05]  /*0850*/  LOP3.LUT R4, R4, 0x1800, RZ, 0xb8, !PT ;  /* 0x0000180004047812 */ /* 0x004fca00078eb8ff */
[----:B------:R2:W-:Y:S02]  /*0860*/  STS [UR8+0x8], R4 ;  /* 0x00000804ff007988 */ /* 0x0005e40008000808 */
.L_x_16:
[----:B------:R-:W-:Y:S05]  /*0870*/  @P3 BREAK.RELIABLE B0 ;  /* 0x0000000000003942 */ /* 0x000fea0003800100 */
[----:B------:R-:W-:Y:S05]  /*0880*/  @P3 BRA `(.L_x_18) ;  /* 0x0000000000243947 */ /* 0x000fea0003800000 */
[----:B--2-4-:R-:W2:Y:S01]  /*0890*/  LDS R5, [UR8+0x8] ;  /* 0x00000808ff057984 */ /* 0x014ea20008000800 */
[----:B---3-5:R-:W-:-:S05]  /*08a0*/  IMAD.MOV.U32 R4, RZ, RZ, 0x6000 ;  /* 0x00006000ff047424 */ /* 0x028fca00078e00ff */
[----:B--2---:R-:W-:-:S04]  /*08b0*/  LOP3.LUT R4, R5, 0x6000, R4, 0xd8, !PT ;  /* 0x0000600005047812 */ /* 0x004fc800078ed804 */
[----:B------:R-:W-:-:S05]  /*08c0*/  LOP3.LUT R4, R4, 0x400000, RZ, 0xb8, !PT ;  /* 0x0040000004047812 */ /* 0x000fca00078eb8ff */
[----:B------:R4:W-:Y:S02]  /*08d0*/  STS [UR8+0x8], R4 ;  /* 0x00000804ff007988 */ /* 0x0009e40008000808 */
.L_x_17:
[----:B------:R-:W-:Y:S05]  /*08e0*/  BSYNC.RELIABLE B0 ;  /* 0x0000000000007941 */ /* 0x000fea0003800100 */
.L_x_13:
[----:B--234-:R-:W2:Y:S02]  /*08f0*/  @!P3 LDS R4, [UR8+0x8] ;  /* 0x00000808ff04b984 */ /* 0x01cea40008000800 */
[----:B--2---:R-:W-:-:S05]  /*0900*/  @!P3 LOP3.LUT R4, R4, 0x8000, RZ, 0xb8, !PT ;  /* 0x000080000404b812 */ /* 0x004fca00078eb8ff */
[----:B------:R2:W-:Y:S02]  /*0910*/  @!P3 STS [UR8+0x8], R4 ;  /* 0x00000804ff00b988 */ /* 0x0005e40008000808 */
.L_x_18:
[----:B------:R-:W-:Y:S05]  /*0920*/  BSYNC.RECONVERGENT B1 ;  /* 0x0000000000017941 */ /* 0x000fea0003800200 */
.L_x_12:
[----:B------:R-:W-:Y:S05]  /*0930*/  WARPSYNC.ALL ;  /* 0x0000000000007948 */ /* 0x000fea0003800000 */
[----:B------:R-:W-:Y:S01]  /*0940*/  NOP ;  /* 0x0000000000007918 */ /* 0x000fe20000000000 */
[----:B------:R-:W2:Y:S02]  /*0950*/  LDC R7, c[0x0][0x39c] ;  /* 0x0000e700ff077b82 */ /* 0x000ea40000000800 */
[----:B--2---:R-:W-:Y:S01]  /*0960*/  VIADD R7, R7, 0xffffffff ;  /* 0xffffffff07077836 */ /* 0x004fe20000000000 */
[----:B------:R-:W-:Y:S06]  /*0970*/  @P0 BRA `(.L_x_19) ;  /* 0x0000000000300947 */ /* 0x000fec0003800000 */
[----:B---345:R-:W2:Y:S01]  /*0980*/  S2R R4, SR_LANEID ;  /* 0x0000000000047919 */ /* 0x038ea20000000000 */
[----:B------:R-:W-:Y:S05]  /*0990*/  WARPSYNC.ALL ;  /* 0x0000000000007948 */ /* 0x000fea0003800000 */
[----:B------:R-:W-:Y:S01]  /*09a0*/  NOP ;  /* 0x0000000000007918 */ /* 0x000fe20000000000 */
[----:B--2---:R-:W-:-:S05]  /*09b0*/  IMAD.SHL.U32 R9, R4, 0x4, RZ ;  /* 0x0000000404097824 */ /* 0x004fca00078e00ff */
[----:B------:R-:W2:Y:S01]  /*09c0*/  LDS R11, [R9+UR8] ;  /* 0x00000008090b7984 */ /* 0x000ea20008000800 */
[----:B------:R-:W-:-:S05]  /*09d0*/  IADD3 R4, P1, PT, R9, UR6, RZ ;  /* 0x0000000609047c10 */ /* 0x000fca000ff3e0ff */
[----:B------:R-:W-:-:S05]  /*09e0*/  IMAD.X R5, RZ, RZ, UR7, P1 ;  /* 0x00000007ff057e24 */ /* 0x000fca00088e06ff */
[----:B--2---:R2:W3:Y:S01]  /*09f0*/  ATOMG.E.EXCH.STRONG.GPU PT, RZ, [R4], R11 ;  /* 0x0000000b04ff73a8 */ /* 0x0044e200041ee100 */
[----:B------:R-:W-:-:S04]  /*0a00*/  DEPBAR {5,4,3,2,1,0} ;  /* 0x0000003f0000791a */ /* 0x000fc80000000000 */
[----:B------:R-:W4:Y:S02]  /*0a10*/  CCTL.E.C.LDCU.IV.DEEP [UR6] ;  /* 0x0000000006007540 */ /* 0x000f240009c08000 */
[----:B----4-:R2:W-:Y:S01]  /*0a20*/  UTMACCTL.IV [UR6] ;  /* 0x00000000060079b9 */ /* 0x0105e20008000000 */
[----:B------:R-:W-:Y:S01]  /*0a30*/  NOP ;  /* 0x0000000000007918 */ /* 0x000fe20000000000 */
.L_x_19:
[----:B------:R-:W-:Y:S05]  /*0a40*/  @P0 BRA `(.L_x_20) ;  /* 0x00000000000c0947 */ /* 0x000fea0003800000 */
[----:B------:R0:W-:Y:S01]  /*0a50*/  UTMACMDFLUSH ;  /* 0x00000000000079b7 */ /* 0x0001e20000000000 */
[----:B------:R-:W-:Y:S05]  /*0a60*/  @P0 BRA `(.L_x_20) ;  /* 0x0000000000040947 */ /* 0x000fea0003800000 */
[----:B------:R-:W-:-:S04]  /*0a70*/  DEPBAR.LE SB0, 0x0 ;  /* 0x000080000000791a */ /* 0x000fc80000000000 */
.L_x_20:
[----:B------:R-:W-:Y:S05]  /*0a80*/  WARPSYNC.ALL ;  /* 0x0000000000007948 */ /* 0x000fea0003800000 */
[----:B------:R-:W-:Y:S01]  /*0a90*/  NOP ;  /* 0x0000000000007918 */ /* 0x000fe20000000000 */
[----:B---3--:R-:W-:Y:S06]  /*0aa0*/  BAR.SYNC.DEFER_BLOCKING 0x0 ;  /* 0x0000000000007b1d */ /* 0x008fec0000010000 */
[----:B------:R-:W-:Y:S02]  /*0ab0*/  BSSY.RECONVERGENT B1, `(.L_x_21) ;  /* 0x000000b000017945 */ /* 0x000fe40003800200 */
[----:B------:R-:W-:Y:S06]  /*0ac0*/  BAR.SYNC.DEFER_BLOCKING 0x0 ;  /* 0x0000000000007b1d */ /* 0x000fec0000010000 */
[----:B------:R3:W-:Y:S01]  /*0ad0*/  @!P0 STS [R3], RZ ;  /* 0x000000ff03008388 */ /* 0x0007e20000000800 */
[----:B------:R-:W-:Y:S01]  /*0ae0*/  NOP ;  /* 0x0000000000007918 */ /* 0x000fe20000000000 */
[----:B------:R-:W-:Y:S05]  /*0af0*/  @P3 BRA `(.L_x_22) ;  /* 0x0000000000183947 */ /* 0x000fea0003800000 */
[----:B--2-45:R-:W2:Y:S01]  /*0b00*/  LDS R4, [UR8+0x8] ;  /* 0x00000808ff047984 */ /* 0x034ea20008000800 */
[----:B------:R-:W4:Y:S01]  /*0b10*/  LDC.64 R10, c[0x0][0x388] ;  /* 0x0000e200ff0a7b82 */ /* 0x000f220000000a00 */
[----:B------:R-:W-:Y:S02]  /*0b20*/  IMAD.MOV.U32 R5, RZ, RZ, 0x70 ;  /* 0x00000070ff057424 */ /* 0x000fe400078e00ff */
[----:B----4-:R4:W-:Y:S03]  /*0b30*/  STS.64 [UR8], R10 ;  /* 0x0000000aff007988 */ /* 0x0109e60008000a08 */
[----:B--2---:R-:W-:-:S05]  /*0b40*/  LOP3.LUT R4, R4, 0x10, R5, 0xd8, !PT ;  /* 0x0000001004047812 */ /* 0x004fca00078ed805 */
[----:B------:R4:W-:Y:S02]  /*0b50*/  STS [UR8+0x8], R4 ;  /* 0x00000804ff007988 */ /* 0x0009e40008000808 */
.L_x_22:
[----:B--2---:R-:W-:Y:S05]  /*0b60*/  BSYNC.RECONVERGENT B1 ;  /* 0x0000000000017941 */ /* 0x004fea0003800200 */
.L_x_21:
[----:B------:R-:W-:Y:S04]  /*0b70*/  BSSY.RECONVERGENT B1, `(.L_x_23) ;  /* 0x000000a000017945 */ /* 0x000fe80003800200 */
[----:B------:R-:W-:Y:S05]  /*0b80*/  @P3 BRA `(.L_x_24) ;  /* 0x0000000000203947 */ /* 0x000fea0003800000 */
[----:B----45:R-:W2:Y:S01]  /*0b90*/  LDS R4, [UR8+0x34] ;  /* 0x00003408ff047984 */ /* 0x030ea20008000800 */
[----:B------:R-:W-:Y:S02]  /*0ba0*/  IMAD.MOV.U32 R9, RZ, RZ, 0x7f000000 ;  /* 0x7f000000ff097424 */ /* 0x000fe400078e00ff */
[----:B------:R-:W-:Y:S01]  /*0bb0*/  @!P3 IMAD.MOV.U32 R5, RZ, RZ, 0x7f ;  /* 0x0000007fff05b424 */ /* 0x000fe200078e00ff */
[----:B------:R-:W4:Y:S02]  /*0bc0*/  @!P3 LDS R10, [UR8+0x38] ;  /* 0x00003808ff0ab984 */ /* 0x000f240008000800 */
[----:B--2---:R-:W-:Y:S02]  /*0bd0*/  LOP3.LUT R4, R4, 0xff000000, R9, 0xb8, !PT ;  /* 0xff00000004047812 */ /* 0x004fe400078eb809 */
[----:B----4-:R-:W-:-:S03]  /*0be0*/  @!P3 LOP3.LUT R5, R10, 0xff, R5, 0xb8, !PT ;  /* 0x000000ff0a05b812 */ /* 0x010fc600078eb805 */
[----:B------:R2:W-:Y:S04]  /*0bf0*/  STS [UR8+0x34], R4 ;  /* 0x00003404ff007988 */ /* 0x0005e80008000808 */
[----:B------:R2:W-:Y:S02]  /*0c00*/  @!P3 STS [UR8+0x38], R5 ;  /* 0x00003805ff00b988 */ /* 0x0005e40008000808 */
.L_x_24:
[----:B------:R-:W-:Y:S05]  /*0c10*/  BSYNC.RECONVERGENT B1 ;  /* 0x0000000000017941 */ /* 0x000fea0003800200 */
.L_x_23:
[----:B------:R-:W-:Y:S04]  /*0c20*/  BSSY.RECONVERGENT B1, `(.L_x_25) ;  /* 0x0000004000017945 */ /* 0x000fe80003800200 */
[----:B------:R-:W-:Y:S05]  /*0c30*/  @P3 BRA `(.L_x_26) ;  /* 0x0000000000083947 */ /* 0x000fea0003800000 */
[----:B------:R2:W-:Y:S04]  /*0c40*/  STS [UR8+0x24], R6 ;  /* 0x00002406ff007988 */ /* 0x0005e80008000808 */
[----:B------:R2:W-:Y:S02]  /*0c50*/  STS [UR8+0x20], R7 ;  /* 0x00002007ff007988 */ /* 0x0005e40008000808 */
.L_x_26:
[----:B------:R-:W-:Y:S05]  /*0c60*/  BSYNC.RECONVERGENT B1 ;  /* 0x0000000000017941 */ /* 0x000fea0003800200 */
.L_x_25:
[----:B------:R-:W-:Y:S04]  /*0c70*/  BSSY.RECONVERGENT B2, `(.L_x_27) ;  /* 0x0000025000027945 */ /* 0x000fe80003800200 */
[----:B------:R-:W-:Y:S04]  /*0c80*/  BSSY.RELIABLE B1, `(.L_x_28) ;  /* 0x0000020000017945 */ /* 0x000fe80003800100 */
[----:B------:R-:W-:Y:S05]  /*0c90*/  @P3 BRA `(.L_x_29) ;  /* 0x00000000002c3947 */ /* 0x000fea0003800000 */
[----:B--2-45:R-:W2:Y:S01]  /*0ca0*/  LDS R4, [UR8+0x1c] ;  /* 0x00001c08ff047984 */ /* 0x034ea20008000800 */
[----:B------:R-:W4:Y:S02]  /*0cb0*/  LDC.64 R10, c[0x0][0x3b0] ;  /* 0x0000ec00ff0a7b82 */ /* 0x000f240000000a00 */
[--C-:B----4-:R-:W-:Y:S02]  /*0cc0*/  SHF.R.U32.HI R9, RZ, 0x4, R11.reuse ;  /* 0x00000004ff097819 */ /* 0x110fe4000001160b */
[----:B------:R-:W-:-:S05]  /*0cd0*/  SHF.R.U64 R5, R10, 0x4, R11 ;  /* 0x000000040a057819 */ /* 0x000fca000000120b */
[----:B------:R4:W-:Y:S01]  /*0ce0*/  STS [UR8+0xc], R5 ;  /* 0x00000c05ff007988 */ /* 0x0009e20008000808 */
[----:B--2---:R-:W-:-:S05]  /*0cf0*/  LOP3.LUT R4, R4, 0xf, R9, 0xb8, !PT ;  /* 0x0000000f04047812 */ /* 0x004fca00078eb809 */
[----:B------:R4:W-:Y:S01]  /*0d00*/  STS [UR8+0x1c], R4 ;  /* 0x00001c04ff007988 */ /* 0x0009e20008000808 */
[----:B------:R-:W-:Y:S05]  /*0d10*/  @P3 BRA `(.L_x_30) ;  /* 0x00000000001c3947 */ /* 0x000fea0003800000 */
[----:B----4-:R-:W2:Y:S02]  /*0d20*/  LDS R4, [UR8+0x34] ;  /* 0x00003408ff047984 */ /* 0x010ea40008000800 */
[----:B--2---:R-:W-:-:S05]  /*0d30*/  LOP3.LUT R4, R4, 0x7, RZ, 0xb8, !PT ;  /* 0x0000000704047812 */ /* 0x004fca00078eb8ff */
[----:B------:R2:W-:Y:S02]  /*0d40*/  STS [UR8+0x34], R4 ;  /* 0x00003404ff007988 */ /* 0x0005e40008000808 */
.L_x_29:
[----:B------:R-:W-:Y:S05]  /*0d50*/  @P3 BRA `(.L_x_31) ;  /* 0x00000000001c3947 */ /* 0x000fea0003800000 */
[----:B--2-45:R-:W2:Y:S02]  /*0d60*/  LDS R4, [UR8+0x34] ;  /* 0x00003408ff047984 */ /* 0x034ea40008000800 */
[----:B--2---:R-:W-:-:S05]  /*0d70*/  LOP3.LUT R4, R4, 0x38, RZ, 0xb8, !PT ;  /* 0x0000003804047812 */ /* 0x004fca00078eb8ff */
[----:B------:R2:W-:Y:S02]  /*0d80*/  STS [UR8+0x34], R4 ;  /* 0x00003404ff007988 */ /* 0x0005e40008000808 */
.L_x_30:
[----:B------:R-:W-:Y:S05]  /*0d90*/  @P3 BRA `(.L_x_32) ;  /* 0x00000000001c3947 */ /* 0x000fea0003800000 */
[----:B--2-4-:R-:W2:Y:S02]  /*0da0*/  LDS R4, [UR8+0x8] ;  /* 0x00000808ff047984 */ /* 0x014ea40008000800 */
[----:B--2---:R-:W-:-:S05]  /*0db0*/  LOP3.LUT R4, R4, 0x780, RZ, 0xb8, !PT ;  /* 0x0000078004047812 */ /* 0x004fca00078eb8ff */
[----:B------:R2:W-:Y:S02]  /*0dc0*/  STS [UR8+0x8], R4 ;  /* 0x00000804ff007988 */ /* 0x0005e40008000808 */
.L_x_31:
[----:B------:R-:W-:Y:S05]  /*0dd0*/  @P3 BRA `(.L_x_33) ;  /* 0x0000000000283947 */ /* 0x000fea0003800000 */
[----:B--2-45:R-:W2:Y:S02]  /*0de0*/  LDS R4, [UR8+0x8] ;  /* 0x00000808ff047984 */ /* 0x034ea40008000800 */
[----:B--2---:R-:W-:-:S05]  /*0df0*/  LOP3.LUT R4, R4, 0x1800, RZ, 0xb8, !PT ;  /* 0x0000180004047812 */ /* 0x004fca00078eb8ff */
[----:B------:R5:W-:Y:S02]  /*0e00*/  STS [UR8+0x8], R4 ;  /* 0x00000804ff007988 */ /* 0x000be40008000808 */
.L_x_32:
[----:B------:R-:W-:Y:S05]  /*0e10*/  @P3 BREAK.RELIABLE B1 ;  /* 0x0000000000013942 */ /* 0x000fea0003800100 */
[----:B------:R-:W-:Y:S05]  /*0e20*/  @P3 BRA `(.L_x_34) ;  /* 0x0000000000243947 */ /* 0x000fea0003800000 */
[----:B--2-45:R-:W2:Y:S01]  /*0e30*/  LDS R4, [UR8+0x8] ;  /* 0x00000808ff047984 */ /* 0x034ea20008000800 */
[----:B------:R-:W-:-:S05]  /*0e40*/  IMAD.MOV.U32 R5, RZ, RZ, 0x6000 ;  /* 0x00006000ff057424 */ /* 0x000fca00078e00ff */
[----:B--2---:R-:W-:-:S04]  /*0e50*/  LOP3.LUT R4, R4, 0x6000, R5, 0xd8, !PT ;  /* 0x0000600004047812 */ /* 0x004fc800078ed805 */
[----:B------:R-:W-:-:S05]  /*0e60*/  LOP3.LUT R4, R4, 0x400000, RZ, 0xb8, !PT ;  /* 0x0040000004047812 */ /* 0x000fca00078eb8ff */
[----:B------:R2:W-:Y:S02]  /*0e70*/  STS [UR8+0x8], R4 ;  /* 0x00000804ff007988 */ /* 0x0005e40008000808 */
.L_x_33:
[----:B------:R-:W-:Y:S05]  /*0e80*/  BSYNC.RELIABLE B1 ;  /* 0x0000000000017941 */ /* 0x000fea0003800100 */
.L_x_28:
[----:B--2-45:R-:W2:Y:S02]  /*0e90*/  @!P3 LDS R4, [UR8+0x8] ;  /* 0x00000808ff04b984 */ /* 0x034ea40008000800 */
[----:B--2---:R-:W-:-:S05]  /*0ea0*/  @!P3 LOP3.LUT R4, R4, 0x8000, RZ, 0xb8, !PT ;  /* 0x000080000404b812 */ /* 0x004fca00078eb8ff */
[----:B------:R2:W-:Y:S02]  /*0eb0*/  @!P3 STS [UR8+0x8], R4 ;  /* 0x00000804ff00b988 */ /* 0x0005e40008000808 */
.L_x_34:
[----:B------:R-:W-:Y:S05]  /*0ec0*/  BSYNC.RECONVERGENT B2 ;  /* 0x0000000000027941 */ /* 0x000fea0003800200 */
.L_x_27:
[----:B------:R-:W-:Y:S05]  /*0ed0*/  WARPSYNC.ALL ;  /* 0x0000000000007948 */ /* 0x000fea0003800000 */
[----:B------:R-:W-:Y:S01]  /*0ee0*/  NOP ;  /* 0x0000000000007918 */ /* 0x000fe20000000000 */
[----:B------:R-:W-:-:S04]  /*0ef0*/  UIADD3 UR5, UPT, UPT, UR4, 0x80, URZ ;  /* 0x0000008004057890 */ /* 0x000fc8000fffe0ff */
[----:B------:R-:W-:-:S04]  /*0f00*/  UIADD3 UR12, UP0, UPT, UR5, UR14, URZ ;  /* 0x0000000e050c7290 */ /* 0x000fc8000ff1e0ff */
[----:B------:R-:W-:Y:S01]  /*0f10*/  ULEA.HI.X.SX32 UR13, UR5, UR15, 0x1, UP0 ;  /* 0x0000000f050d7291 */ /* 0x000fe200080f0eff */
[----:B------:R-:W-:Y:S11]  /*0f20*/  @P0 BRA `(.L_x_35) ;  /* 0x0000000000300947 */ /* 0x000ff60003800000 */
[----:B--2-45:R-:W2:Y:S01]  /*0f30*/  S2R R4, SR_LANEID ;  /* 0x0000000000047919 */ /* 0x034ea20000000000 */
[----:B------:R-:W-:Y:S05]  /*0f40*/  WARPSYNC.ALL ;  /* 0x0000000000007948 */ /* 0x000fea0003800000 */
[----:B------:R-:W-:Y:S01]  /*0f50*/  NOP ;  /* 0x0000000000007918 */ /* 0x000fe20000000000 */
[----:B--2---:R-:W-:-:S05]  /*0f60*/  IMAD.SHL.U32 R6, R4, 0x4, RZ ;  /* 0x0000000404067824 */ /* 0x004fca00078e00ff */
[----:B------:R-:W2:Y:S01]  /*0f70*/  LDS R9, [R6+UR8] ;  /* 0x0000000806097984 */ /* 0x000ea20008000800 */
[----:B------:R-:W-:-:S05]  /*0f80*/  IADD3 R4, P1, PT, R6, UR12, RZ ;  /* 0x0000000c06047c10 */ /* 0x000fca000ff3e0ff */
[----:B------:R-:W-:-:S05]  /*0f90*/  IMAD.X R5, RZ, RZ, UR13, P1 ;  /* 0x0000000dff057e24 */ /* 0x000fca00088e06ff */
[----:B--2---:R2:W4:Y:S01]  /*0fa0*/  ATOMG.E.EXCH.STRONG.GPU PT, RZ, [R4], R9 ;  /* 0x0000000904ff73a8 */ /* 0x00452200041ee100 */
[----:B------:R-:W-:-:S04]  /*0fb0*/  DEPBAR {5,4,3,2,1,0} ;  /* 0x0000003f0000791a */ /* 0x000fc80000000000 */
[----:B------:R-:W5:Y:S02]  /*0fc0*/  CCTL.E.C.LDCU.IV.DEEP [UR12] ;  /* 0x000000000c007540 */ /* 0x000f640009c08000 */
[----:B-----5:R2:W-:Y:S01]  /*0fd0*/  UTMACCTL.IV [UR12] ;  /* 0x000000000c0079b9 */ /* 0x0205e20008000000 */
[----:B------:R-:W-:Y:S01]  /*0fe0*/  NOP ;  /* 0x0000000000007918 */ /* 0x000fe20000000000 */
.L_x_35:
[----:B------:R-:W-:Y:S05]  /*0ff0*/  @P0 BRA `(.L_x_36) ;  /* 0x00000000000c0947 */ /* 0x000fea0003800000 */
[----:B------:R0:W-:Y:S01]  /*1000*/  UTMACMDFLUSH ;  /* 0x00000000000079b7 */ /* 0x0001e20000000000 */
[----:B------:R-:W-:Y:S05]  /*1010*/  @P0 BRA `(.L_x_36) ;  /* 0x0000000000040947 */ /* 0x000fea0003800000 */
[----:B------:R-:W-:-:S04]  /*1020*/  DEPBAR.LE SB0, 0x0 ;  /* 0x000080000000791a */ /* 0x000fc80000000000 */
.L_x_36:
[----:B------:R-:W-:Y:S05]  /*1030*/  WARPSYNC.ALL ;  /* 0x0000000000007948 */ /* 0x000fea0003800000 */
[----:B------:R-:W-:Y:S01]  /*1040*/  NOP ;  /* 0x0000000000007918 */ /* 0x000fe20000000000 */
[----:B----4-:R-:W-:Y:S06]  /*1050*/  BAR.SYNC.DEFER_BLOCKING 0x0 ;  /* 0x0000000000007b1d */ /* 0x010fec0000010000 */
[----:B------:R-:W-:Y:S02]  /*1060*/  BSSY.RECONVERGENT B2, `(.L_x_37) ;  /* 0x000000b000027945 */ /* 0x000fe40003800200 */
[----:B------:R-:W-:Y:S06]  /*1070*/  BAR.SYNC.DEFER_BLOCKING 0x0 ;  /* 0x0000000000007b1d */ /* 0x000fec0000010000 */
[----:B------:R4:W-:Y:S01]  /*1080*/  @!P0 STS [R3], RZ ;  /* 0x000000ff03008388 */ /* 0x0009e20000000800 */
[----:B------:R-:W-:Y:S01]  /*1090*/  NOP ;  /* 0x0000000000007918 */ /* 0x000fe20000000000 */
[----:B------:R-:W-:Y:S05]  /*10a0*/  @P3 BRA `(.L_x_38) ;  /* 0x0000000000183947 */ /* 0x000fea0003800000 */
[----:B---34-:R-:W3:Y:S01]  /*10b0*/  LDS R3, [UR8+0x8] ;  /* 0x00000808ff037984 */ /* 0x018ee20008000800 */
[----:B------:R-:W4:Y:S01]  /*10c0*/  LDC.64 R10, c[0x0][0x390] ;  /* 0x0000e400ff0a7b82 */ /* 0x000f220000000a00 */
[----:B--2--5:R-:W-:Y:S02]  /*10d0*/  IMAD.MOV.U32 R4, RZ, RZ, 0x70 ;  /* 0x00000070ff047424 */ /* 0x024fe400078e00ff */
[----:B----4-:R2:W-:Y:S03]  /*10e0*/  STS.64 [UR8], R10 ;  /* 0x0000000aff007988 */ /* 0x0105e60008000a08 */
[----:B---3--:R-:W-:-:S05]  /*10f0*/  LOP3.LUT R3, R3, 0x10, R4, 0xd8, !PT ;  /* 0x0000001003037812 */ /* 0x008fca00078ed804 */
[----:B------:R2:W-:Y:S02]  /*1100*/  STS [UR8+0x8], R3 ;  /* 0x00000803ff007988 */ /* 0x0005e40008000808 */
.L_x_38:
[----:B--2---:R-:W-:Y:S05]  /*1110*/  BSYNC.RECONVERGENT B2 ;  /* 0x0000000000027941 */ /* 0x004fea0003800200 */
.L_x_37:
[----:B------:R-:W-:Y:S04]  /*1120*/  BSSY.RECONVERGENT B3, `(.L_x_39) ;  /* 0x0000033000037945 */ /* 0x000fe80003800200 */
[----:B------:R-:W-:Y:S04]  /*1130*/  BSSY.RELIABLE B2, `(.L_x_40) ;  /* 0x000002e000027945 */ /* 0x000fe80003800100 */
[----:B------:R-:W-:Y:S05]  /*1140*/  @P3 BRA `(.L_x_41) ;  /* 0x0000000000243947 */ /* 0x000fea0003800000 */
[----:B---34-:R-:W2:Y:S01]  /*1150*/  LDS R3, [UR8+0x34] ;  /* 0x00003408ff037984 */ /* 0x018ea20008000800 */
[----:B-----5:R-:W-:-:S05]  /*1160*/  IMAD.MOV.U32 R4, RZ, RZ, 0x7f000000 ;  /* 0x7f000000ff047424 */ /* 0x020fca00078e00ff */
[----:B--2---:R-:W-:-:S05]  /*1170*/  LOP3.LUT R3, R3, 0xff000000, R4, 0xb8, !PT ;  /* 0xff00000003037812 */ /* 0x004fca00078eb804 */
[----:B------:R2:W-:Y:S01]  /*1180*/  STS [UR8+0x34], R3 ;  /* 0x00003403ff007988 */ /* 0x0005e20008000808 */
[----:B------:R-:W-:Y:S05]  /*1190*/  @P3 BRA `(.L_x_42) ;  /* 0x0000000000183947 */ /* 0x000fea0003800000 */
[----:B--2---:R-:W2:Y:S01]  /*11a0*/  LDS R3, [UR8+0x38] ;  /* 0x00003808ff037984 */ /* 0x004ea20008000800 */
[----:B------:R-:W-:-:S05]  /*11b0*/  IMAD.MOV.U32 R4, RZ, RZ, 0x3f ;  /* 0x0000003fff047424 */ /* 0x000fca00078e00ff */
[----:B--2---:R-:W-:-:S05]  /*11c0*/  LOP3.LUT R3, R3, 0xff, R4, 0xb8, !PT ;  /* 0x000000ff03037812 */ /* 0x004fca00078eb804 */
[----:B------:R2:W-:Y:S02]  /*11d0*/  STS [UR8+0x38], R3 ;  /* 0x00003803ff007988 */ /* 0x0005e40008000808 */
.L_x_41:
[----:B------:R-:W-:Y:S05]  /*11e0*/  @P3 BRA `(.L_x_43) ;  /* 0x00000000000c3947 */ /* 0x000fea0003800000 */
[----:B------:R2:W-:Y:S02]  /*11f0*/  STS [UR8+0x20], R7 ;  /* 0x00002007ff007988 */ /* 0x0005e40008000808 */
.L_x_42:
[----:B------:R-:W-:Y:S05]  /*1200*/  @P3 BRA `(.L_x_44) ;  /* 0x0000000000243947 */ /* 0x000fea0003800000 */
[----:B------:R2:W-:Y:S02]  /*1210*/  STS [UR8+0x24], R2 ;  /* 0x00002402ff007988 */ /* 0x0005e40008000808 */
.L_x_43:
[----:B------:R-:W-:Y:S05]  /*1220*/  @P3 BRA `(.L_x_45) ;  /* 0x00000000002c3947 */ /* 0x000fea0003800000 */
[----:B--2---:R-:W2:Y:S01]  /*1230*/  LDS R2, [UR8+0x1c] ;  /* 0x00001c08ff027984 */ /* 0x004ea20008000800 */
[----:B------:R-:W3:Y:S02]  /*1240*/  LDC.64 R6, c[0x0][0x3b8] ;  /* 0x0000ee00ff067b82 */ /* 0x000ee40000000a00 */
[--C-:B---3--:R-:W-:Y:S02]  /*1250*/  SHF.R.U32.HI R5, RZ, 0x4, R7.reuse ;  /* 0x00000004ff057819 */ /* 0x108fe40000011607 */
[----:B----4-:R-:W-:-:S05]  /*1260*/  SHF.R.U64 R3, R6, 0x4, R7 ;  /* 0x0000000406037819 */ /* 0x010fca0000001207 */
[----:B------:R3:W-:Y:S01]  /*1270*/  STS [UR8+0xc], R3 ;  /* 0x00000c03ff007988 */ /* 0x0007e20008000808 */
[----:B--2---:R-:W-:-:S05]  /*1280*/  LOP3.LUT R2, R2, 0xf, R5, 0xb8, !PT ;  /* 0x0000000f02027812 */ /* 0x004fca00078eb805 */
[----:B------:R3:W-:Y:S02]  /*1290*/  STS [UR8+0x1c], R2 ;  /* 0x00001c02ff007988 */ /* 0x0007e40008000808 */
.L_x_44:
[----:B------:R-:W-:Y:S05]  /*12a0*/  @P3 BRA `(.L_x_46) ;  /* 0x00000000001c3947 */ /* 0x000fea0003800000 */
[----:B---3--:R-:W3:Y:S02]  /*12b0*/  LDS R2, [UR8+0x34] ;  /* 0x00003408ff027984 */ /* 0x008ee40008000800 */
[----:B---3--:R-:W-:-:S05]  /*12c0*/  LOP3.LUT R2, R2, 0x7, RZ, 0xb8, !PT ;  /* 0x0000000702027812 */ /* 0x008fca00078eb8ff */
[----:B------:R3:W-:Y:S02]  /*12d0*/  STS [UR8+0x34], R2 ;  /* 0x00003402ff007988 */ /* 0x0007e40008000808 */
.L_x_45:
[----:B------:R-:W-:Y:S05]  /*12e0*/  @P3 BRA `(.L_x_47) ;  /* 0x00000000001c3947 */ /* 0x000fea0003800000 */
[----:B--23--:R-:W2:Y:S02]  /*12f0*/  LDS R2, [UR8+0x34] ;  /* 0x00003408ff027984 */ /* 0x00cea40008000800 */
[----:B--2---:R-:W-:-:S05]  /*1300*/  LOP3.LUT R2, R2, 0x38, RZ, 0xb8, !PT ;  /* 0x0000003802027812 */ /* 0x004fca00078eb8ff */
[----:B------:R2:W-:Y:S02]  /*1310*/  STS [UR8+0x34], R2 ;  /* 0x00003402ff007988 */ /* 0x0005e40008000808 */
.L_x_46:
[----:B------:R-:W-:Y:S05]  /*1320*/  @P3 BRA `(.L_x_48) ;  /* 0x00000000001c3947 */ /* 0x000fea0003800000 */
[----:B--23--:R-:W2:Y:S02]  /*1330*/  LDS R2, [UR8+0x8] ;  /* 0x00000808ff027984 */ /* 0x00cea40008000800 */
[----:B--2---:R-:W-:-:S05]  /*1340*/  LOP3.LUT R2, R2, 0x780, RZ, 0xb8, !PT ;  /* 0x0000078002027812 */ /* 0x004fca00078eb8ff */
[----:B------:R2:W-:Y:S02]  /*1350*/  STS [UR8+0x8], R2 ;  /* 0x00000802ff007988 */ /* 0x0005e40008000808 */
.L_x_47:
[----:B------:R-:W-:Y:S05]  /*1360*/  @P3 BRA `(.L_x_49) ;  /* 0x0000000000283947 */ /* 0x000fea0003800000 */
[----:B--23--:R-:W2:Y:S02]  /*1370*/  LDS R2, [UR8+0x8] ;  /* 0x00000808ff027984 */ /* 0x00cea40008000800 */
[----:B--2---:R-:W-:-:S05]  /*1380*/  LOP3.LUT R2, R2, 0x1800, RZ, 0xb8, !PT ;  /* 0x0000180002027812 */ /* 0x004fca00078eb8ff */
[----:B------:R2:W-:Y:S02]  /*1390*/  STS [UR8+0x8], R2 ;  /* 0x00000802ff007988 */ /* 0x0005e40008000808 */
.L_x_48:
[----:B------:R-:W-:Y:S05]  /*13a0*/  @P3 BREAK.RELIABLE B2 ;  /* 0x0000000000023942 */ /* 0x000fea0003800100 */
[----:B------:R-:W-:Y:S05]  /*13b0*/  @P3 BRA `(.L_x_50) ;  /* 0x0000000000243947 */ /* 0x000fea0003800000 */
[----:B--23--:R-:W2:Y:S01]  /*13c0*/  LDS R2, [UR8+0x8] ;  /* 0x00000808ff027984 */ /* 0x00cea20008000800 */
[----:B----4-:R-:W-:-:S05]  /*13d0*/  IMAD.MOV.U32 R3, RZ, RZ, 0x6000 ;  /* 0x00006000ff037424 */ /* 0x010fca00078e00ff */
[----:B--2---:R-:W-:-:S04]  /*13e0*/  LOP3.LUT R2, R2, 0x6000, R3, 0xd8, !PT ;  /* 0x0000600002027812 */ /* 0x004fc800078ed803 */
[----:B------:R-:W-:-:S05]  /*13f0*/  LOP3.LUT R2, R2, 0x400000, RZ, 0xb8, !PT ;  /* 0x0040000002027812 */ /* 0x000fca00078eb8ff */
[----:B------:R2:W-:Y:S02]  /*1400*/  STS [UR8+0x8], R2 ;  /* 0x00000802ff007988 */ /* 0x0005e40008000808 */
.L_x_49:
[----:B------:R-:W-:Y:S05]  /*1410*/  BSYNC.RELIABLE B2 ;  /* 0x0000000000027941 */ /* 0x000fea0003800100 */
.L_x_40:
[----:B--23--:R-:W2:Y:S02]  /*1420*/  @!P3 LDS R2, [UR8+0x8] ;  /* 0x00000808ff02b984 */ /* 0x00cea40008000800 */
[----:B--2---:R-:W-:-:S05]  /*1430*/  @!P3 LOP3.LUT R2, R2, 0x8000, RZ, 0xb8, !PT ;  /* 0x000080000202b812 */ /* 0x004fca00078eb8ff */
[----:B------:R2:W-:Y:S02]  /*1440*/  @!P3 STS [UR8+0x8], R2 ;  /* 0x00000802ff00b988 */ /* 0x0005e40008000808 */
.L_x_50:
[----:B------:R-:W-:Y:S05]  /*1450*/  BSYNC.RECONVERGENT B3 ;  /* 0x0000000000037941 */ /* 0x000fea0003800200 */
.L_x_39:
[----:B------:R-:W-:Y:S05]  /*1460*/  WARPSYNC.ALL ;  /* 0x0000000000007948 */ /* 0x000fea0003800000 */
[----:B------:R-:W-:Y:S01]  /*1470*/  NOP ;  /* 0x0000000000007918 */ /* 0x000fe20000000000 */
[----:B------:R-:W-:-:S04]  /*1480*/  UIADD3 UR4, UPT, UPT, UR4, 0x100, URZ ;  /* 0x0000010004047890 */ /* 0x000fc8000fffe0ff */
[----:B------:R-:W-:-:S04]  /*1490*/  UIADD3 UR14, UP0, UPT, UR4, UR14, URZ ;  /* 0x0000000e040e7290 */ /* 0x000fc8000ff1e0ff */
[----:B------:R-:W-:Y:S01]  /*14a0*/  ULEA.HI.X.SX32 UR15, UR4, UR15, 0x1, UP0 ;  /* 0x0000000f040f7291 */ /* 0x000fe200080f0eff */
[----:B------:R-:W-:Y:S11]  /*14b0*/  @P0 BRA `(.L_x_51) ;  /* 0x0000000000300947 */ /* 0x000ff60003800000 */
[----:B--23--:R-:W2:Y:S01]  /*14c0*/  S2R R2, SR_LANEID ;  /* 0x0000000000027919 */ /* 0x00cea20000000000 */
[----:B------:R-:W-:Y:S05]  /*14d0*/  WARPSYNC.ALL ;  /* 0x0000000000007948 */ /* 0x000fea0003800000 */
[----:B------:R-:W-:Y:S01]  /*14e0*/  NOP ;  /* 0x0000000000007918 */ /* 0x000fe20000000000 */
[----:B--2--5:R-:W-:-:S05]  /*14f0*/  IMAD.SHL.U32 R4, R2, 0x4, RZ ;  /* 0x0000000402047824 */ /* 0x024fca00078e00ff */
[----:B------:R-:W2:Y:S01]  /*1500*/  LDS R5, [R4+UR8] ;  /* 0x0000000804057984 */ /* 0x000ea20008000800 */
[----:B------:R-:W-:-:S05]  /*1510*/  IADD3 R2, P1, PT, R4, UR14, RZ ;  /* 0x0000000e04027c10 */ /* 0x000fca000ff3e0ff */
[----:B----4-:R-:W-:-:S05]  /*1520*/  IMAD.X R3, RZ, RZ, UR15, P1 ;  /* 0x0000000fff037e24 */ /* 0x010fca00088e06ff */
[----:B--2---:R2:W3:Y:S01]  /*1530*/  ATOMG.E.EXCH.STRONG.GPU PT, RZ, [R2], R5 ;  /* 0x0000000502ff73a8 */ /* 0x0044e200041ee100 */
[----:B------:R-:W-:-:S04]  /*1540*/  DEPBAR {5,4,3,2,1,0} ;  /* 0x0000003f0000791a */ /* 0x000fc80000000000 */
[----:B------:R-:W4:Y:S02]  /*1550*/  CCTL.E.C.LDCU.IV.DEEP [UR14] ;  /* 0x000000000e007540 */ /* 0x000f240009c08000 */
[----:B----4-:R2:W-:Y:S01]  /*1560*/  UTMACCTL.IV [UR14] ;  /* 0x000000000e0079b9 */ /* 0x0105e20008000000 */
[----:B------:R-:W-:Y:S01]  /*1570*/  NOP ;  /* 0x0000000000007918 */ /* 0x000fe20000000000 */
.L_x_51:
[----:B------:R-:W-:Y:S05]  /*1580*/  @P0 BRA `(.L_x_52) ;  /* 0x00000000000c0947 */ /* 0x000fea0003800000 */
[----:B------:R0:W-:Y:S01]  /*1590*/  UTMACMDFLUSH ;  /* 0x00000000000079b7 */ /* 0x0001e20000000000 */
[----:B------:R-:W-:Y:S05]  /*15a0*/  @P0 BRA `(.L_x_52) ;  /* 0x0000000000040947 */ /* 0x000fea0003800000 */
[----:B------:R-:W-:-:S04]  /*15b0*/  DEPBAR.LE SB0, 0x0 ;  /* 0x000080000000791a */ /* 0x000fc80000000000 */
.L_x_52:
[----:B------:R-:W-:Y:S05]  /*15c0*/  WARPSYNC.ALL ;  /* 0x0000000000007948 */ /* 0x000fea0003800000 */
[----:B------:R-:W-:Y:S01]  /*15d0*/  NOP ;  /* 0x0000000000007918 */ /* 0x000fe20000000000 */
[----:B---3--:R-:W-:Y:S01]  /*15e0*/  BAR.SYNC.DEFER_BLOCKING 0x0 ;  /* 0x0000000000007b1d */ /* 0x008fe20000010000 */
[----:B------:R-:W-:Y:S01]  /*15f0*/  ISETP.GE.AND P0, PT, R8, 0x1, PT ;  /* 0x000000010800780c */ /* 0x000fe20003f06270 */
[----:B------:R-:W-:Y:S01]  /*1600*/  USHF.L.U32 UR31, UR31, 0x6, URZ ;  /* 0x000000061f1f7899 */ /* 0x000fe200080006ff */
[----:B--2---:R-:W-:Y:S01]  /*1610*/  SHF.R.U32.HI R2, RZ, 0x5, R0 ;  /* 0x00000005ff027819 */ /* 0x004fe20000011600 */
[----:B------:R-:W-:-:S02]  /*1620*/  USHF.L.U32 UR10, UR10, 0x7, URZ ;  /* 0x000000070a0a7899 */ /* 0x000fc400080006ff */
[----:B------:R-:W-:Y:S01]  /*1630*/  VOTEU.ALL UP0, P3 ;  /* 0x0000000000ff7886 */ /* 0x000fe20001800000 */
[----:B------:R-:W-:Y:S01]  /*1640*/  UMOV UR4, 0x1 ;  /* 0x0000000100047882 */ /* 0x000fe20000000000 */
[----:B------:R-:W-:Y:S01]  /*1650*/  VOTEU.ALL UP1, P3 ;  /* 0x0000000000ff7886 */ /* 0x000fe20001820000 */
[----:B------:R-:W-:Y:S02]  /*1660*/  R2UR UR24, R2 ;  /* 0x00000000021872ca */ /* 0x000fe400000e0000 */
[----:B------:R-:W-:-:S04]  /*1670*/  @!UP0 UIADD3 UR16, UPT, UPT, -UR4, 0x100000, URZ ;  /* 0x0010000004108890 */ /* 0x000fc8000fffe1ff */
[----:B------:R-:W-:Y:S02]  /*1680*/  @!UP0 USHF.L.U32 UR17, UR16, 0xb, URZ ;  /* 0x0000000b10118899 */ /* 0x000fe400080006ff */
[----:B------:R-:W-:Y:S02]  /*1690*/  @!UP0 USHF.L.U32 UR16, UR16, 0x1, URZ ;  /* 0x0000000110108899 */ /* 0x000fe400080006ff */
[----:B------:R-:W-:-:S04]  /*16a0*/  @!UP0 UIADD3 UR4, UPT, UPT, -UR4, 0x100000, URZ ;  /* 0x0010000004048890 */ /* 0x000fc8000fffe1ff */
[----:B------:R-:W-:Y:S02]  /*16b0*/  @!UP0 USHF.L.U32 UR5, UR4, 0xb, URZ ;  /* 0x0000000b04058899 */ /* 0x000fe400080006ff */
[----:B------:R-:W-:Y:S01]  /*16c0*/  @!UP0 USHF.L.U32 UR4, UR4, 0x1, URZ ;  /* 0x0000000104048899 */ /* 0x000fe200080006ff */
[----:B------:R-:W-:Y:S01]  /*16d0*/  VOTEU.ALL UP0, P3 ;  /* 0x0000000000ff7886 */ /* 0x000fe20001800000 */
[----:B------:R-:W2:Y:S04]  /*16e0*/  FENCE.VIEW.ASYNC.S ;  /* 0x00000000000073c6 */ /* 0x000ea80000000000 */
[----:B--2---:R2:W3:Y:S06]  /*16f0*/  @!UP0 SYNCS.EXCH.64 URZ, [UR8+0x6000], UR16 ;  /* 0x0060001008ff85b2 */ /* 0x0044ec0008000100 */
[----:B------:R2:W4:Y:S01]  /*1700*/  @!UP1 SYNCS.EXCH.64 URZ, [UR8+0x6010], UR4 ;  /* 0x0060100408ff95b2 */ /* 0x0005220008000100 */
[----:B------:R-:W-:Y:S05]  /*1710*/  @!P0 BRA `(.L_x_53) ;  /* 0x0000000400f08947 */ /* 0x000fea0003800000 */
[----:B---34-:R-:W-:Y:S01]  /*1720*/  BAR.SYNC.DEFER_BLOCKING 0x0 ;  /* 0x0000000000007b1d */ /* 0x018fe20000010000 */
[----:B------:R-:W-:Y:S01]  /*1730*/  ELECT P1, URZ, PT ;  /* 0x0000000000ff782f */ /* 0x000fe20003820000 */
[----:B------:R-:W-:Y:S01]  /*1740*/  @!P3 IMAD.MOV.U32 R2, RZ, RZ, 0x6000 ;  /* 0x00006000ff02b424 */ /* 0x000fe200078e00ff */
[----:B------:R-:W-:Y:S02]  /*1750*/  UIADD3 UR28, UPT, UPT, UR8, 0x4000, URZ ;  /* 0x00004000081c7890 */ /* 0x000fe4000fffe0ff */
[----:B------:R-:W-:Y:S02]  /*1760*/  ISETP.LT.U32.AND P1, PT, R36, 0x20, P1 ;  /* 0x000000202400780c */ /* 0x000fe40000f21070 */
[----:B------:R-:W-:Y:S01]  /*1770*/  ELECT P0, URZ, PT ;  /* 0x0000000000ff782f */ /* 0x000fe20003800000 */
[----:B------:R-:W-:-:S03]  /*1780*/  USHF.R.U32.HI UR18, URZ, 0x4, UR8 ;  /* 0x00000004ff127899 */ /* 0x000fc60008011608 */
[----:B------:R-:W-:Y:S01]  /*1790*/  ISETP.LT.U32.AND P0, PT, R36, 0x20, P0 ;  /* 0x000000202400780c */ /* 0x000fe20000701070 */
[----:B--2---:R-:W-:Y:S02]  /*17a0*/  USHF.R.U32.HI UR16, URZ, 0x4, UR28 ;  /* 0x00000004ff107899 */ /* 0x004fe4000801161c */
[----:B------:R-:W-:Y:S02]  /*17b0*/  USGXT.U32 UR18, UR18, 0xe ;  /* 0x0000000e1212789a */ /* 0x000fe40008000000 */
[----:B------:R-:W-:Y:S01]  /*17c0*/  USGXT.U32 UR16, UR16, 0xe ;  /* 0x0000000e1010789a */ /* 0x000fe20008000000 */
[----:B------:R-:W-:Y:S01]  /*17d0*/  UMOV UR4, URZ ;  /* 0x000000ff00047c82 */ /* 0x000fe20008000000 */
[----:B------:R-:W-:Y:S01]  /*17e0*/  VOTEU.ANY UP0, P1 ;  /* 0x0000000000ff7886 */ /* 0x000fe20000800100 */
[----:B------:R-:W-:Y:S01]  /*17f0*/  VOTEU.ANY UP2, P1 ;  /* 0x0000000000ff7886 */ /* 0x000fe20000840100 */
[----:B------:R-:W-:Y:S01]  /*1800*/  UMOV UR19, 0x40004040 ;  /* 0x4000404000137882 */ /* 0x000fe20000000000 */
[----:B------:R-:W-:-:S02]  /*1810*/  UMOV UR17, 0x40004040 ;  /* 0x4000404000117882 */ /* 0x000fc40000000000 */
[----:B------:R-:W-:Y:S02]  /*1820*/  @UP0 UIADD3 UR29, UPT, UPT, UR8, 0x6000, URZ ;  /* 0x00006000081d0890 */ /* 0x000fe4000fffe0ff */
[----:B------:R2:W-:Y:S01]  /*1830*/  @!P3 SYNCS.ARRIVE.TRANS64 RZ, [UR8+0x6000], R2 ;  /* 0x00600002ffffb9a7 */ /* 0x0005e20008000008 */
[----:B------:R-:W-:Y:S01]  /*1840*/  @UP0 UMOV UR30, URZ ;  /* 0x000000ff001e0c82 */ /* 0x000fe20008000000 */
[----:B------:R-:W-:Y:S01]  /*1850*/  BAR.SYNC.DEFER_BLOCKING 0x0 ;  /* 0x0000000000007b1d */ /* 0x000fe20000010000 */
[----:B------:R-:W-:-:S04]  /*1860*/  UIADD3 UR20, UP0, UPT, UR16, 0x2, URZ ;  /* 0x0000000210147890 */ /* 0x000fc8000ff1e0ff */
[----:B------:R-:W-:Y:S01]  /*1870*/  UIADD3.X UR21, UPT, UPT, UR4, 0x40004040, URZ, UP0, !UPT ;  /* 0x4000404004157890 */ /* 0x000fe200087fe4ff */
[----:B------:R-:W-:Y:S01]  /*1880*/  VOTEU.ANY UP1, P0 ;  /* 0x0000000000ff7886 */ /* 0x000fe20000020100 */
[----:B------:R-:W-:Y:S02]  /*1890*/  VOTEU.ANY UP3, P0 ;  /* 0x0000000000ff7886 */ /* 0x000fe40000060100 */
[----:B------:R-:W-:Y:S02]  /*18a0*/  UIADD3.64 UR26, UPT, UPT, UR20, 0x2, URZ ;  /* 0x00000002141a7897 */ /* 0x000fe4000fffe0ff */
[----:B------:R-:W-:Y:S02]  /*18b0*/  UIADD3.64 UR34, UPT, UPT, UR20, 0x4, URZ ;  /* 0x0000000414227897 */ /* 0x000fe4000fffe0ff */
[----:B------:R-:W-:Y:S01]  /*18c0*/  @UP1 UIADD3 UR9, UPT, UPT, UR8, 0x6000, URZ ;  /* 0x0000600008091890 */ /* 0x000fe2000fffe0ff */
[----:B------:R-:W-:Y:S01]  /*18d0*/  @UP1 UMOV UR11, URZ ;  /* 0x000000ff000b1c82 */ /* 0x000fe20008000000 */
[----:B------:R-:W-:-:S02]  /*18e0*/  UIADD3 UR22, UP1, UPT, UR18, 0x100, URZ ;  /* 0x0000010012167890 */ /* 0x000fc4000ff3e0ff */
[----:B------:R-:W-:Y:S02]  /*18f0*/  UISETP.NE.U32.AND UP0, UPT, UR24, URZ, UPT ;  /* 0x000000ff1800728c */ /* 0x000fe4000bf05070 */
[----:B------:R-:W-:Y:S01]  /*1900*/  UIADD3.X UR23, UPT, UPT, UR4, 0x40004040, URZ, UP1, !UPT ;  /* 0x4000404004177890 */ /* 0x000fe20008ffe4ff */
[----:B------:R2:W-:Y:S03]  /*1910*/  @UP2 UTMALDG.2D [UR28], [UR6] ;  /* 0x0000001c060025b4 */ /* 0x0005e60008008000 */
[----:B------:R-:W-:Y:S02]  /*1920*/  UIADD3.64 UR32, UPT, UPT, UR22, 0x100, URZ ;  /* 0x0000010016207897 */ /* 0x000fe4000fffe0ff */
[----:B------:R-:W-:Y:S01]  /*1930*/  UIADD3.64 UR36, UPT, UPT, UR22, 0x200, URZ ;  /* 0x0000020016247897 */ /* 0x000fe2000fffe0ff */
[----:B------:R3:W-:Y:S06]  /*1940*/  MEMBAR.ALL.CTA ;  /* 0x0000000000007992 */ /* 0x0007ec0000008000 */
[----:B---3--:R-:W3:Y:S02]  /*1950*/  FENCE.VIEW.ASYNC.S ;  /* 0x00000000000073c6 */ /* 0x008ee40000000000 */
[----:B---3--:R-:W-:Y:S06]  /*1960*/  BAR.SYNC.DEFER_BLOCKING 0x0 ;  /* 0x0000000000007b1d */ /* 0x008fec0000010000 */
[----:B------:R2:W-:Y:S02]  /*1970*/  @UP3 UTMALDG.2D [UR8], [UR12] ;  /* 0x000000080c0035b4 */ /* 0x0005e40008008000 */
[----:B------:R-:W-:Y:S06]  /*1980*/  BAR.SYNC.DEFER_BLOCKING 0x0 ;  /* 0x0000000000007b1d */ /* 0x000fec0000010000 */
[----:B------:R-:W3:Y:S02]  /*1990*/  SYNCS.PHASECHK.TRANS64.TRYWAIT P0, [UR8+0x6000], RZ ;  /* 0x006000ffff0075a7 */ /* 0x000ee40008001108 */
[----:B--23--:R-:W-:Y:S05]  /*19a0*/  @!P0 BRA `(.L_x_54) ;  /* 0x0000000800e08947 */ /* 0x00cfea0003800000 */
.L_x_66:
[----:B------:R-:W-:Y:S05]  /*19b0*/  BRA.U UP0, `(.L_x_55) ;  /* 0x0000000100347547 */ /* 0x000fea000b800000 */
[----:B------:R-:W-:Y:S01]  /*19c0*/  UMOV UR4, 0x0 ;  /* 0x0000000000047882 */ /* 0x000fe20000000000 */
[----:B------:R-:W-:Y:S01]  /*19d0*/  UMOV UR5, 0x4210010 ;  /* 0x0421001000057882 */ /* 0x000fe20000000000 */
[----:B------:R-:W-:Y:S01]  /*19e0*/  UMOV UR28, 0x0 ;  /* 0x00000000001c7882 */ /* 0x000fe20000000000 */
[----:B------:R-:W-:Y:S01]  /*19f0*/  UMOV UR29, 0x4210010 ;  /* 0x04210010001d7882 */ /* 0x000fe20000000000 */
[----:B------:R-:W-:Y:S01]  /*1a00*/  UMOV UR38, 0x0 ;  /* 0x0000000000267882 */ /* 0x000fe20000000000 */
[----:B------:R-:W-:Y:S01]  /*1a10*/  UMOV UR39, 0x4210010 ;  /* 0x0421001000277882 */ /* 0x000fe20000000000 */
[----:B------:R2:W-:Y:S01]  /*1a20*/  UTCQMMA gdesc[UR16], gdesc[UR18], tmem[UR25], tmem[UR4], idesc[UR5], !UPT ;  /* 0x00ff0412100075ea */ /* 0x0005e2000f800319 */
[----:B------:R-:W-:Y:S01]  /*1a30*/  UMOV UR40, 0x0 ;  /* 0x0000000000287882 */ /* 0x000fe20000000000 */
[----:B------:R-:W-:Y:S01]  /*1a40*/  UMOV UR41, 0x4210010 ;  /* 0x0421001000297882 */ /* 0x000fe20000000000 */
[----:B------:R2:W-:Y:S01]  /*1a50*/  UTCQMMA gdesc[UR20], gdesc[UR22], tmem[UR25], tmem[UR28], idesc[UR29], UPT ;  /* 0x00ff1c16140075ea */ /* 0x0005e2000b800319 */
[----:B------:R2:W-:Y:S01]  /*1a60*/  UTCQMMA gdesc[UR26], gdesc[UR32], tmem[UR25], tmem[UR38], idesc[UR39], UPT ;  /* 0x00ff26201a0075ea */ /* 0x0005e2000b800319 */
[----:B------:R2:W-:Y:S01]  /*1a70*/  UTCQMMA gdesc[UR34], gdesc[UR36], tmem[UR25], tmem[UR40], idesc[UR41], UPT ;  /* 0x00ff2824220075ea */ /* 0x0005e2000b800319 */
[----:B------:R-:W-:Y:S01]  /*1a80*/  NOP ;  /* 0x0000000000007918 */ /* 0x000fe20000000000 */
.L_x_55:
[----:B------:R-:W-:Y:S01]  /*1a90*/  ELECT P0, URZ, PT ;  /* 0x0000000000ff782f */ /* 0x000fe20003800000 */
[----:B--2---:R-:W-:-:S03]  /*1aa0*/  UIADD3 UR4, UPT, UPT, UR8, 0x6010, URZ ;  /* 0x0000601008047890 */ /* 0x004fc6000fffe0ff */
[----:B------:R-:W-:Y:S01]  /*1ab0*/  ISETP.LT.U32.AND P0, PT, R36, 0x20, P0 ;  /* 0x000000202400780c */ /* 0x000fe20000701070 */
[----:B------:R-:W-:-:S12]  /*1ac0*/  UMOV UR5, URZ ;  /* 0x000000ff00057c82 */ /* 0x000fd80008000000 */
[----:B------:R-:W-:Y:S01]  /*1ad0*/  VOTEU.ANY UP0, P0 ;  /* 0x0000000000ff7886 */ /* 0x000fe20000000100 */
[----:B------:R-:W-:Y:S01]  /*1ae0*/  VOTEU.ANY UP1, P0 ;  /* 0x0000000000ff7886 */ /* 0x000fe20000020100 */
[----:B------:R-:W-:-:S03]  /*1af0*/  ISETP.GE.U32.AND P0, PT, R8, 0x81, PT ;  /* 0x000000810800780c */ /* 0x000fc60003f06070 */
[----:B------:R-:W-:Y:S02]  /*1b00*/  @UP0 UMOV UR9, UR4 ;  /* 0x0000000400090c82 */ /* 0x000fe40008000000 */
[----:B------:R2:W-:Y:S01]  /*1b10*/  @UP1 UTCBAR [UR9], URZ ;  /* 0x000000ff090013e9 */ /* 0x0005e200080000ff */
[----:B------:R-:W-:Y:S06]  /*1b20*/  BAR.SYNC.DEFER_BLOCKING 0x0 ;  /* 0x0000000000007b1d */ /* 0x000fec0000010000 */
[----:B------:R-:W3:Y:S02]  /*1b30*/  SYNCS.PHASECHK.TRANS64.TRYWAIT P1, [UR8+0x6010], RZ ;  /* 0x006010ffff0075a7 */ /* 0x000ee40008021108 */
[----:B--23--:R-:W-:Y:S05]  /*1b40*/  @!P1 BRA `(.L_x_56) ;  /* 0x0000000800849947 */ /* 0x00cfea0003800000 */
.L_x_67:
[----:B------:R-:W-:Y:S05]  /*1b50*/  @!P0 BRA `(.L_x_53) ;  /* 0x0000000000e08947 */ /* 0x000fea0003800000 */
[----:B------:R-:W-:Y:S01]  /*1b60*/  IMAD.MOV.U32 R2, RZ, RZ, 0x1 ;  /* 0x00000001ff027424 */ /* 0x000fe200078e00ff */
[----:B------:R-:W2:Y:S01]  /*1b70*/  LDCU UR44, c[0x0][0x3a0] ;  /* 0x00007400ff2c77ac */ /* 0x000ea20008000800 */
[----:B------:R-:W-:-:S05]  /*1b80*/  UMOV UR30, 0x80 ;  /* 0x00000080001e7882 */ /* 0x000fca0000000000 */
.L_x_60:
[----:B------:R-:W-:Y:S01]  /*1b90*/  BAR.SYNC.DEFER_BLOCKING 0x0 ;  /* 0x0000000000007b1d */ /* 0x000fe20000010000 */
[----:B------:R-:W-:Y:S01]  /*1ba0*/  ELECT P1, URZ, PT ;  /* 0x0000000000ff782f */ /* 0x000fe20003820000 */
[----:B------:R-:W-:Y:S01]  /*1bb0*/  @!P3 IMAD.MOV.U32 R3, RZ, RZ, 0x6000 ;  /* 0x00006000ff03b424 */ /* 0x000fe200078e00ff */
[----:B------:R-:W-:Y:S02]  /*1bc0*/  ELECT P0, URZ, PT ;  /* 0x0000000000ff782f */ /* 0x000fe40003800000 */
[C---:B------:R-:W-:Y:S01]  /*1bd0*/  ISETP.LT.U32.AND P1, PT, R36.reuse, 0x20, P1 ;  /* 0x000000202400780c */ /* 0x040fe20000f21070 */
[----:B------:R-:W-:Y:S01]  /*1be0*/  UMOV UR11, UR30 ;  /* 0x0000001e000b7c82 */ /* 0x000fe20008000000 */
[----:B------:R-:W-:-:S11]  /*1bf0*/  ISETP.LT.U32.AND P0, PT, R36, 0x20, P0 ;  /* 0x000000202400780c */ /* 0x000fd60000701070 */
[----:B------:R-:W-:Y:S02]  /*1c00*/  VOTEU.ANY UP0, P1 ;  /* 0x0000000000ff7886 */ /* 0x000fe40000800100 */
[----:B------:R-:W-:-:S03]  /*1c10*/  VOTEU.ANY UP1, P0 ;  /* 0x0000000000ff7886 */ /* 0x000fc60000020100 */
[----:B------:R-:W-:Y:S02]  /*1c20*/  @UP0 UIADD3 UR28, UPT, UPT, UR8, 0x4000, URZ ;  /* 0x00004000081c0890 */ /* 0x000fe4000fffe0ff */
[----:B------:R3:W-:Y:S01]  /*1c30*/  @!P3 SYNCS.ARRIVE.TRANS64 RZ, [UR8+0x6000], R3 ;  /* 0x00600003ffffb9a7 */ /* 0x0007e20008000008 */
[----:B------:R-:W-:Y:S01]  /*1c40*/  @UP0 UIADD3 UR29, UPT, UPT, UR8, 0x6000, URZ ;  /* 0x00006000081d0890 */ /* 0x000fe2000fffe0ff */
[----:B------:R-:W-:Y:S01]  /*1c50*/  VOTEU.ANY UP0, P1 ;  /* 0x0000000000ff7886 */ /* 0x000fe20000800100 */
[----:B------:R-:W-:Y:S01]  /*1c60*/  BAR.SYNC.DEFER_BLOCKING 0x0 ;  /* 0x0000000000007b1d */ /* 0x000fe20000010000 */
[----:B------:R-:W-:Y:S01]  /*1c70*/  @UP1 UIADD3 UR9, UPT, UPT, UR8, 0x6000, URZ ;  /* 0x0000600008091890 */ /* 0x000fe2000fffe0ff */
[----:B---3--:R-:W-:-:S04]  /*1c80*/  IMAD.U32 R3, R2, -0x80000000, RZ ;  /* 0x8000000002037824 */ /* 0x008fc800078e00ff */
[----:B------:R-:W-:Y:S01]  /*1c90*/  VOTEU.ANY UP1, P0 ;  /* 0x0000000000ff7886 */ /* 0x000fe20000020100 */
[----:B------:R3:W-:Y:S01]  /*1ca0*/  @UP0 UTMALDG.2D [UR28], [UR6] ;  /* 0x0000001c060005b4 */ /* 0x0007e20008008000 */
[----:B------:R-:W-:Y:S01]  /*1cb0*/  UISETP.NE.U32.AND UP0, UPT, UR24, URZ, UPT ;  /* 0x000000ff1800728c */ /* 0x000fe2000bf05070 */
[----:B------:R4:W-:Y:S06]  /*1cc0*/  MEMBAR.ALL.CTA ;  /* 0x0000000000007992 */ /* 0x0009ec0000008000 */
[----:B----4-:R-:W4:Y:S02]  /*1cd0*/  FENCE.VIEW.ASYNC.S ;  /* 0x00000000000073c6 */ /* 0x010f240000000000 */
[----:B----4-:R-:W-:Y:S06]  /*1ce0*/  BAR.SYNC.DEFER_BLOCKING 0x0 ;  /* 0x0000000000007b1d */ /* 0x010fec0000010000 */
[----:B------:R3:W-:Y:S02]  /*1cf0*/  @UP1 UTMALDG.2D [UR8], [UR12] ;  /* 0x000000080c0015b4 */ /* 0x0007e40008008000 */
[----:B------:R-:W-:Y:S06]  /*1d00*/  BAR.SYNC.DEFER_BLOCKING 0x0 ;  /* 0x0000000000007b1d */ /* 0x000fec0000010000 */
[----:B------:R-:W4:Y:S02]  /*1d10*/  SYNCS.PHASECHK.TRANS64.TRYWAIT P0, [UR8+0x6000], R3 ;  /* 0x00600003ff0075a7 */ /* 0x000f240008001108 */
[----:B---34-:R-:W-:Y:S05]  /*1d20*/  @!P0 BRA `(.L_x_57) ;  /* 0x0000000800188947 */ /* 0x018fea0003800000 */
.L_x_68:
[----:B------:R-:W-:Y:S05]  /*1d30*/  BRA.U UP0, `(.L_x_58) ;  /* 0x0000000100347547 */ /* 0x000fea000b800000 */
[----:B------:R-:W-:Y:S01]  /*1d40*/  UMOV UR28, 0x0 ;  /* 0x00000000001c7882 */ /* 0x000fe20000000000 */
[----:B------:R-:W-:Y:S01]  /*1d50*/  UMOV UR29, 0x4210010 ;  /* 0x04210010001d7882 */ /* 0x000fe20000000000 */
[----:B------:R-:W-:Y:S01]  /*1d60*/  UMOV UR38, 0x0 ;  /* 0x0000000000267882 */ /* 0x000fe20000000000 */
[----:B------:R-:W-:Y:S01]  /*1d70*/  UMOV UR39, 0x4210010 ;  /* 0x0421001000277882 */ /* 0x000fe20000000000 */
[----:B------:R-:W-:Y:S01]  /*1d80*/  UMOV UR40, 0x0 ;  /* 0x0000000000287882 */ /* 0x000fe20000000000 */
[----:B------:R-:W-:Y:S01]  /*1d90*/  UMOV UR41, 0x4210010 ;  /* 0x0421001000297882 */ /* 0x000fe20000000000 */
[----:B------:R3:W-:Y:S01]  /*1da0*/  UTCQMMA gdesc[UR16], gdesc[UR18], tmem[UR25], tmem[UR28], idesc[UR29], UPT ;  /* 0x00ff1c12100075ea */ /* 0x0007e2000b800319 */
[----:B------:R-:W-:Y:S01]  /*1db0*/  UMOV UR42, 0x0 ;  /* 0x00000000002a7882 */ /* 0x000fe20000000000 */
[----:B------:R-:W-:Y:S01]  /*1dc0*/  UMOV UR43, 0x4210010 ;  /* 0x04210010002b7882 */ /* 0x000fe20000000000 */
[----:B------:R3:W-:Y:S01]  /*1dd0*/  UTCQMMA gdesc[UR20], gdesc[UR22], tmem[UR25], tmem[UR38], idesc[UR39], UPT ;  /* 0x00ff2616140075ea */ /* 0x0007e2000b800319 */
[----:B------:R3:W-:Y:S01]  /*1de0*/  UTCQMMA gdesc[UR26], gdesc[UR32], tmem[UR25], tmem[UR40], idesc[UR41], UPT ;  /* 0x00ff28201a0075ea */ /* 0x0007e2000b800319 */
[----:B------:R3:W-:Y:S01]  /*1df0*/  UTCQMMA gdesc[UR34], gdesc[UR36], tmem[UR25], tmem[UR42], idesc[UR43], UPT ;  /* 0x00ff2a24220075ea */ /* 0x0007e2000b800319 */
[----:B------:R-:W-:Y:S01]  /*1e00*/  NOP ;  /* 0x0000000000007918 */ /* 0x000fe20000000000 */
.L_x_58:
[----:B------:R-:W-:-:S04]  /*1e10*/  ELECT P0, URZ, PT ;  /* 0x0000000000ff782f */ /* 0x000fc80003800000 */
[----:B------:R-:W-:-:S13]  /*1e20*/  ISETP.LT.U32.AND P0, PT, R36, 0x20, P0 ;  /* 0x000000202400780c */ /* 0x000fda0000701070 */
[----:B------:R-:W-:Y:S01]  /*1e30*/  VOTEU.ANY UP0, P0 ;  /* 0x0000000000ff7886 */ /* 0x000fe20000000100 */
[----:B------:R-:W-:-:S04]  /*1e40*/  VOTEU.ANY UP1, P0 ;  /* 0x0000000000ff7886 */ /* 0x000fc80000020100 */
[----:B------:R-:W-:Y:S02]  /*1e50*/  @UP0 UMOV UR9, UR4 ;  /* 0x0000000400090c82 */ /* 0x000fe40008000000 */
[----:B------:R4:W-:Y:S01]  /*1e60*/  @UP1 UTCBAR [UR9], URZ ;  /* 0x000000ff090013e9 */ /* 0x0009e200080000ff */
[----:B------:R-:W-:Y:S06]  /*1e70*/  BAR.SYNC.DEFER_BLOCKING 0x0 ;  /* 0x0000000000007b1d */ /* 0x000fec0000010000 */
[----:B------:R-:W3:Y:S02]  /*1e80*/  SYNCS.PHASECHK.TRANS64.TRYWAIT P0, [UR8+0x6010], R3 ;  /* 0x00601003ff0075a7 */ /* 0x000ee40008001108 */
[----:B---34-:R-:W-:Y:S05]  /*1e90*/  @!P0 BRA `(.L_x_59) ;  /* 0x0000000400c88947 */ /* 0x018fea0003800000 */
.L_x_69:
[----:B------:R-:W-:Y:S01]  /*1ea0*/  UIADD3 UR30, UPT, UPT, UR30, 0x80, URZ ;  /* 0x000000801e1e7890 */ /* 0x000fe2000fffe0ff */
[----:B------:R-:W-:-:S03]  /*1eb0*/  LOP3.LUT R2, R2, 0x1, RZ, 0x3c, !PT ;  /* 0x0000000102027812 */ /* 0x000fc600078e3cff */
[----:B--2---:R-:W-:-:S09]  /*1ec0*/  UISETP.GE.AND UP0, UPT, UR30, UR44, UPT ;  /* 0x0000002c1e00728c */ /* 0x004fd2000bf06270 */
[----:B------:R-:W-:Y:S05]  /*1ed0*/  BRA.U !UP0, `(.L_x_60) ;  /* 0xfffffffd082c7547 */ /* 0x000fea000b83ffff */
.L_x_53:
[----:B---34-:R-:W-:Y:S01]  /*1ee0*/  BAR.SYNC.DEFER_BLOCKING 0x0 ;  /* 0x0000000000007b1d */ /* 0x018fe20000010000 */
[C---:B------:R-:W-:Y:S02]  /*1ef0*/  IMAD.SHL.U32 R2, R0.reuse, 0x40, RZ ;  /* 0x0000004000027824 */ /* 0x040fe400078e00ff */
[C---:B------:R-:W-:Y:S02]  /*1f00*/  IMAD.SHL.U32 R3, R0.reuse, 0x10, RZ ;  /* 0x0000001000037824 */ /* 0x040fe400078e00ff */
[----:B-----5:R-:W-:Y:S01]  /*1f10*/  IMAD.SHL.U32 R4, R0, 0x2, RZ ;  /* 0x0000000200047824 */ /* 0x020fe200078e00ff */
[----:B------:R-:W-:Y:S04]  /*1f20*/  BSSY.RECONVERGENT B3, `(.L_x_61) ;  /* 0x0000004000037945 */ /* 0x000fe80003800200 */
[----:B------:R-:W-:Y:S05]  /*1f30*/  @P3 BRA `(.L_x_62) ;  /* 0x0000000000083947 */ /* 0x000fea0003800000 */
[----:B------:R-:W3:Y:S02]  /*1f40*/  SYNCS.CCTL.IV [UR8+0x6000] ;  /* 0x00600000ff0079b1 */ /* 0x000ee40008000008 */
[----:B---3--:R-:W3:Y:S02]  /*1f50*/  SYNCS.CCTL.IV [UR8+0x6010] ;  /* 0x00601000ff0079b1 */ /* 0x008ee40008000008 */
.L_x_62:
[----:B--2---:R-:W-:Y:S05]  /*1f60*/  BSYNC.RECONVERGENT B3 ;  /* 0x0000000000037941 */ /* 0x004fea0003800200 */
.L_x_61:
[----:B------:R-:W-:Y:S01]  /*1f70*/  USHF.L.U32 UR4, UR24, 0x15, URZ ;  /* 0x0000001518047899 */ /* 0x000fe200080006ff */
[----:B------:R-:W-:Y:S01]  /*1f80*/  SHF.R.U32.HI R5, RZ, 0x1, R0 ;  /* 0x00000001ff057819 */ /* 0x000fe20000011600 */
[----:B------:R-:W-:Y:S01]  /*1f90*/  USHF.L.U32 UR24, UR24, 0x4, URZ ;  /* 0x0000000418187899 */ /* 0x000fe200080006ff */
[----:B------:R-:W-:Y:S01]  /*1fa0*/  LOP3.LUT R2, R2, 0x1800, RZ, 0xc0, !PT ;  /* 0x0000180002027812 */ /* 0x000fe200078ec0ff */
[----:B------:R-:W-:Y:S01]  /*1fb0*/  ULOP3.LUT UR4, UR4, 0x600000, URZ, 0xc0, !UPT ;  /* 0x0060000004047892 */ /* 0x000fe2000f8ec0ff */
[----:B------:R-:W-:Y:S01]  /*1fc0*/  LOP3.LUT R4, R4, 0x20, RZ, 0xc0, !PT ;  /* 0x0000002004047812 */ /* 0x000fe200078ec0ff */
[----:B------:R-:W-:Y:S01]  /*1fd0*/  ULOP3.LUT UR24, UR24, 0x40, URZ, 0xc0, !UPT ;  /* 0x0000004018187892 */ /* 0x000fe2000f8ec0ff */
[----:B------:R-:W-:Y:S01]  /*1fe0*/  LOP3.LUT R2, R2, 0x70, R3, 0xf8, !PT ;  /* 0x0000007002027812 */ /* 0x000fe200078ef803 */
[----:B------:R-:W-:Y:S01]  /*1ff0*/  IMAD.SHL.U32 R0, R0, 0x80, RZ ;  /* 0x0000008000007824 */ /* 0x000fe200078e00ff */
[----:B------:R-:W-:Y:S01]  /*2000*/  LOP3.LUT R5, R4, 0x40, R5, 0xf8, !PT ;  /* 0x0000004004057812 */ /* 0x000fe200078ef805 */
[----:B------:R-:W-:Y:S01]  /*2010*/  UIADD3 UR4, UPT, UPT, UR24, UR4, UR25 ;  /* 0x0000000418047290 */ /* 0x000fe2000fffe019 */
[----:B------:R-:W-:-:S02]  /*2020*/  ELECT P0, URZ, PT ;  /* 0x0000000000ff782f */ /* 0x000fc40003800000 */
[----:B------:R-:W-:Y:S01]  /*2030*/  LOP3.LUT R5, R2, R5, RZ, 0x3c, !PT ;  /* 0x0000000502057212 */ /* 0x000fe200078e3cff */
[----:B------:R-:W-:Y:S01]  /*2040*/  UMOV UR9, UR10 ;  /* 0x0000000a00097c82 */ /* 0x000fe20008000000 */
[----:B------:R-:W-:Y:S01]  /*2050*/  UMOV UR10, UR31 ;  /* 0x0000001f000a7c82 */ /* 0x000fe20008000000 */
[----:B------:R-:W-:Y:S02]  /*2060*/  ISETP.LT.U32.AND P0, PT, R36, 0x20, P0 ;  /* 0x000000202400780c */ /* 0x000fe40000701070 */
[----:B------:R-:W-:Y:S02]  /*2070*/  LOP3.LUT R0, R5, 0x780, R0, 0xf8, !PT ;  /* 0x0000078005007812 */ /* 0x000fe400078ef800 */
[----:B------:R-:W-:Y:S01]  /*2080*/  LDTM.16dp32bit_t0_t15.x32 R4, tmem[UR4] ;  /* 0x00000004000479ee */ /* 0x000fe20008a80000 */
[----:B------:R-:W2:Y:S01]  /*2090*/  LDTM.16dp32bit_t16_t31.x32 R4, tmem[UR4+0x20] ;  /* 0x00002004000479ee */ /* 0x000ea20008aa0000 */
[----:B------:R-:W-:Y:S01]  /*20a0*/  NOP ;  /* 0x0000000000007918 */ /* 0x000fe20000000000 */
[----:B------:R-:W-:-:S06]  /*20b0*/  LOP3.LUT R2, R0, 0x10, RZ, 0x3c, !PT ;  /* 0x0000001000027812 */ /* 0x000fcc00078e3cff */
[----:B--2---:R-:W-:Y:S01]  /*20c0*/  VOTEU.ANY UP1, P0 ;  /* 0x0000000000ff7886 */ /* 0x004fe20000020100 */
[----:B------:R-:W-:Y:S01]  /*20d0*/  VOTEU.ANY UP0, P0 ;  /* 0x0000000000ff7886 */ /* 0x000fe20000000100 */
[----:B------:R-:W-:Y:S02]  /*20e0*/  F2FP.SATFINITE.E4M3.F32.PACK_AB_MERGE_C R6, R7, R6, RZ ;  /* 0x000000060706723e */ /* 0x000fe400048070ff */
[----:B------:R-:W-:Y:S02]  /*20f0*/  F2FP.SATFINITE.E4M3.F32.PACK_AB_MERGE_C R10, R11, R10, RZ ;  /* 0x0000000a0b0a723e */ /* 0x000fe400048070ff */
[----:B------:R-:W-:Y:S02]  /*2100*/  F2FP.SATFINITE.E4M3.F32.PACK_AB_MERGE_C R14, R15, R14, RZ ;  /* 0x0000000e0f0e723e */ /* 0x000fe400048070ff */
[----:B------:R-:W-:Y:S02]  /*2110*/  F2FP.SATFINITE.E4M3.F32.PACK_AB_MERGE_C R7, R19, R18, RZ ;  /* 0x000000121307723e */ /* 0x000fe400048070ff */
[----:B------:R-:W-:-:S02]  /*2120*/  F2FP.SATFINITE.E4M3.F32.PACK_AB_MERGE_C R22, R23, R22, RZ ;  /* 0x000000161716723e */ /* 0x000fc400048070ff */
[----:B------:R-:W-:Y:S02]  /*2130*/  F2FP.SATFINITE.E4M3.F32.PACK_AB_MERGE_C R26, R27, R26, RZ ;  /* 0x0000001a1b1a723e */ /* 0x000fe400048070ff */
[----:B------:R-:W-:Y:S02]  /*2140*/  F2FP.SATFINITE.E4M3.F32.PACK_AB_MERGE_C R30, R31, R30, RZ ;  /* 0x0000001e1f1e723e */ /* 0x000fe400048070ff */
[----:B------:R-:W-:Y:S02]  /*2150*/  F2FP.SATFINITE.E4M3.F32.PACK_AB_MERGE_C R34, R35, R34, RZ ;  /* 0x000000222322723e */ /* 0x000fe400048070ff */
[----:B------:R-:W-:Y:S02]  /*2160*/  F2FP.SATFINITE.E4M3.F32.PACK_AB_MERGE_C R4, R5, R4, R6 ;  /* 0x000000040504723e */ /* 0x000fe40004807006 */
[----:B------:R-:W-:Y:S02]  /*2170*/  F2FP.SATFINITE.E4M3.F32.PACK_AB_MERGE_C R5, R9, R8, R10 ;  /* 0x000000080905723e */ /* 0x000fe4000480700a */
[----:B------:R-:W-:-:S02]  /*2180*/  F2FP.SATFINITE.E4M3.F32.PACK_AB_MERGE_C R6, R13, R12, R14 ;  /* 0x0000000c0d06723e */ /* 0x000fc4000480700e */
[----:B------:R-:W-:Y:S02]  /*2190*/  F2FP.SATFINITE.E4M3.F32.PACK_AB_MERGE_C R7, R17, R16, R7 ;  /* 0x000000101107723e */ /* 0x000fe40004807007 */
[----:B------:R-:W-:Y:S02]  /*21a0*/  F2FP.SATFINITE.E4M3.F32.PACK_AB_MERGE_C R20, R21, R20, R22 ;  /* 0x000000141514723e */ /* 0x000fe40004807016 */
[----:B------:R-:W-:Y:S01]  /*21b0*/  F2FP.SATFINITE.E4M3.F32.PACK_AB_MERGE_C R21, R25, R24, R26 ;  /* 0x000000181915723e */ /* 0x000fe2000480701a */
[----:B---3--:R2:W-:Y:S01]  /*21c0*/  STS.128 [R0+UR8], R4 ;  /* 0x0000000400007988 */ /* 0x0085e20008000c08 */
[----:B------:R-:W-:Y:S02]  /*21d0*/  F2FP.SATFINITE.E4M3.F32.PACK_AB_MERGE_C R22, R29, R28, R30 ;  /* 0x0000001c1d16723e */ /* 0x000fe4000480701e */
[----:B------:R-:W-:-:S05]  /*21e0*/  F2FP.SATFINITE.E4M3.F32.PACK_AB_MERGE_C R23, R33, R32, R34 ;  /* 0x000000202117723e */ /* 0x000fca0004807022 */
[----:B------:R2:W-:Y:S01]  /*21f0*/  STS.128 [R2+UR8], R20 ;  /* 0x0000001402007988 */ /* 0x0005e20008000c08 */
[----:B------:R3:W-:Y:S06]  /*2200*/  MEMBAR.ALL.CTA ;  /* 0x0000000000007992 */ /* 0x0007ec0000008000 */
[----:B---3--:R-:W3:Y:S02]  /*2210*/  FENCE.VIEW.ASYNC.S ;  /* 0x00000000000073c6 */ /* 0x008ee40000000000 */
[----:B---3--:R-:W-:Y:S06]  /*2220*/  BAR.SYNC.DEFER_BLOCKING 0x0 ;  /* 0x0000000000007b1d */ /* 0x008fec0000010000 */
[----:B------:R2:W-:Y:S01]  /*2230*/  @UP1 UTMASTG.2D [UR8], [UR14] ;  /* 0x000000080e0013b5 */ /* 0x0005e20008008000 */
[----:B------:R0:W-:Y:S01]  /*2240*/  UTMACMDFLUSH ;  /* 0x00000000000079b7 */ /* 0x0001e20000000000 */
[----:B------:R-:W-:-:S04]  /*2250*/  DEPBAR.LE SB0, 0x0 ;  /* 0x000080000000791a */ /* 0x000fc80000000000 */
[----:B------:R-:W-:Y:S08]  /*2260*/  BAR.SYNC.DEFER_BLOCKING 0x0 ;  /* 0x0000000000007b1d */ /* 0x000ff00000010000 */
[----:B------:R-:W-:Y:S06]  /*2270*/  BAR.SYNC.DEFER_BLOCKING 0x0 ;  /* 0x0000000000007b1d */ /* 0x000fec0000010000 */
[----:B--2---:R-:W-:Y:S05]  /*2280*/  @P2 BRA `(.L_x_63) ;  /* 0x0000000000a02947 */ /* 0x004fea0003800000 */
[----:B------:R-:W2:Y:S01]  /*2290*/  S2UR UR5, SR_CgaCtaId ;  /* 0x00000000000579c3 */ /* 0x000ea20000008800 */
[----:B------:R-:W-:Y:S01]  /*22a0*/  NOP ;  /* 0x0000000000007918 */ /* 0x000fe20000000000 */
[----:B------:R-:W-:Y:S01]  /*22b0*/  UMOV UR4, 0x50 ;  /* 0x0000005000047882 */ /* 0x000fe20000000000 */
[----:B------:R-:W-:Y:S02]  /*22c0*/  IMAD.U32 R0, RZ, RZ, UR25 ;  /* 0x00000019ff007e24 */ /* 0x000fe4000f8e00ff */
[----:B------:R-:W-:Y:S02]  /*22d0*/  IMAD.MOV.U32 R3, RZ, RZ, 0xf ;  /* 0x0000000fff037424 */ /* 0x000fe400078e00ff */
[----:B------:R-:W-:Y:S01]  /*22e0*/  IMAD.MOV.U32 R7, RZ, RZ, 0x1 ;  /* 0x00000001ff077424 */ /* 0x000fe200078e00ff */
[----:B------:R-:W-:-:S04]  /*22f0*/  LOP3.LUT R0, R0, 0xffff, RZ, 0xc0, !PT ;  /* 0x0000ffff00007812 */ /* 0x000fc800078ec0ff */
[----:B------:R-:W-:-:S05]  /*2300*/  SHF.R.U32.HI R0, RZ, 0x5, R0 ;  /* 0x00000005ff007819 */ /* 0x000fca0000011600 */
[----:B------:R-:W-:Y:S01]  /*2310*/  VIADD R2, R0, 0x10 ;  /* 0x0000001000027836 */ /* 0x000fe20000000000 */
[----:B------:R-:W-:Y:S01]  /*2320*/  SHF.L.U32 R0, R3, R0, RZ ;  /* 0x0000000003007219 */ /* 0x000fe200000006ff */
[----:B--2---:R-:W-:-:S03]  /*2330*/  ULEA UR6, UR5, UR4, 0x18 ;  /* 0x0000000405067291 */ /* 0x004fc6000f8ec0ff */
[----:B------:R-:W-:-:S04]  /*2340*/  SHF.L.U32 R3, R7, R2, RZ ;  /* 0x0000000207037219 */ /* 0x000fc800000006ff */
[----:B------:R-:W-:Y:S02]  /*2350*/  LOP3.LUT R0, R3, R0, RZ, 0xfc, !PT ;  /* 0x0000000003007212 */ /* 0x000fe400078efcff */
[----:B------:R-:W2:Y:S02]  /*2360*/  LDS R5, [UR6] ;  /* 0x00000006ff057984 */ /* 0x000ea40008000800 */
[C---:B------:R-:W-:Y:S02]  /*2370*/  LOP3.LUT R2, R0.reuse, 0xffff, RZ, 0xc0, !PT ;  /* 0x0000ffff00027812 */ /* 0x040fe400078ec0ff */
[----:B--2---:R-:W-:-:S04]  /*2380*/  LOP3.LUT R3, R0, 0xffff, R5, 0x80, !PT ;  /* 0x0000ffff00037812 */ /* 0x004fc800078e8005 */
[----:B------:R-:W-:-:S13]  /*2390*/  ISETP.NE.AND P0, PT, R3, R2, PT ;  /* 0x000000020300720c */ /* 0x000fda0003f05270 */
[----:B------:R-:W-:Y:S05]  /*23a0*/  @P0 BRA `(.L_x_64) ;  /* 0x0000000000500947 */ /* 0x000fea0003800000 */
[----:B------:R-:W-:Y:S02]  /*23b0*/  SHF.R.U32.HI R5, RZ, 0x10, R5 ;  /* 0x00000010ff057819 */ /* 0x000fe40000011605 */
[----:B------:R-:W-:-:S04]  /*23c0*/  SHF.R.U32.HI R2, RZ, 0x10, R0 ;  /* 0x00000010ff027819 */ /* 0x000fc80000011600 */
[----:B------:R-:W-:-:S04]  /*23d0*/  LOP3.LUT R5, R5, R2, RZ, 0xc0, !PT ;  /* 0x0000000205057212 */ /* 0x000fc800078ec0ff */
[----:B------:R-:W-:-:S13]  /*23e0*/  ISETP.NE.AND P0, PT, R5, R2, PT ;  /* 0x000000020500720c */ /* 0x000fda0003f05270 */
[----:B------:R-:W-:Y:S05]  /*23f0*/  @P0 BRA `(.L_x_65) ;  /* 0x0000000000300947 */ /* 0x000fea0003800000 */
[----:B------:R-:W-:Y:S01]  /*2400*/  R2UR UR4, R0 ;  /* 0x00000000000472ca */ /* 0x000fe200000e0000 */
[----:B------:R-:W-:Y:S01]  /*2410*/  VOTEU.ANY UR5, UPT, PT ;  /* 0x0000000000057886 */ /* 0x000fe200038e0100 */
[----:B------:R-:W2:Y:S01]  /*2420*/  S2R R0, SR_LANEID ;  /* 0x0000000000007919 */ /* 0x000ea20000000000 */
[----:B------:R-:W-:-:S10]  /*2430*/  UFLO.U32 UR5, UR5 ;  /* 0x00000005000572bd */ /* 0x000fd400080e0000 */
[----:B------:R-:W-:-:S06]  /*2440*/  ULOP3.LUT UR4, URZ, UR4, URZ, 0x33, !UPT ;  /* 0x00000004ff047292 */ /* 0x000fcc000f8e33ff */
[----:B------:R-:W-:-:S04]  /*2450*/  IMAD.U32 R2, RZ, RZ, UR4 ;  /* 0x00000004ff027e24 */ /* 0x000fc8000f8e00ff */
[----:B------:R-:W3:Y:S02]  /*2460*/  REDUX UR7, R2 ;  /* 0x00000000020773c4 */ /* 0x000ee40000000000 */
[----:B------:R4:W-:Y:S01]  /*2470*/  UTCATOMSWS.AND URZ, UR4 ;  /* 0x0000000400ff79e3 */ /* 0x0009e20008000000 */
[----:B--2---:R-:W-:Y:S01]  /*2480*/  ISETP.EQ.U32.AND P0, PT, R0, UR5, PT ;  /* 0x0000000500007c0c */ /* 0x004fe2000bf02070 */
[----:B---3--:R-:W-:-:S12]  /*2490*/  IMAD.U32 R0, RZ, RZ, UR7 ;  /* 0x00000007ff007e24 */ /* 0x008fd8000f8e00ff */
[----:B------:R4:W-:Y:S01]  /*24a0*/  @P0 ATOMS.AND RZ, [UR6], R0 ;  /* 0x00000000ffff098c */ /* 0x0009e2000a800006 */
[----:B------:R-:W-:Y:S05]  /*24b0*/  BRA `(.L_x_63) ;  /* 0x0000000000147947 */ /* 0x000fea0003800000 */
.L_x_65:
[----:B------:R-:W-:-:S07]  /*24c0*/  MOV R2, 0x24e0 ;  /* 0x000024e000027802 */ /* 0x000fce0000000f00 */
[----:B-1----:R-:W-:Y:S05]  /*24d0*/  CALL.REL.NOINC `($__internal_0_$__cuda_sm10x_tcgen05_guardrail_trap_col_being_dealloced_not_returned_by_alloc) ;  /* 0x0000000000447944 */ /* 0x002fea0003c00000 */
[----:B------:R-:W-:Y:S05]  /*24e0*/  BRA `(.L_x_63) ;  /* 0x0000000000087947 */ /* 0x000fea0003800000 */
.L_x_64:
[----:B------:R-:W-:-:S07]  /*24f0*/  MOV R2, 0x2510 ;  /* 0x0000251000027802 */ /* 0x000fce0000000f00 */
[----:B-1----:R-:W-:Y:S05]  /*2500*/  CALL.REL.NOINC `($__internal_2_$__cuda_sm10x_tcgen05_guardrail_trap_unallocated_columns_being_dealloced) ;  /* 0x0000000000507944 */ /* 0x002fea0003c00000 */
.L_x_63:
[----:B------:R-:W-:Y:S01]  /*2510*/  NOP ;  /* 0x0000000000007918 */ /* 0x000fe20000000000 */
[----:B----4-:R-:W-:Y:S05]  /*2520*/  EXIT ;  /* 0x000000000000794d */ /* 0x010fea0003800000 */
.L_x_54:
[----:B------:R-:W2:Y:S02]  /*2530*/  SYNCS.PHASECHK.TRANS64.TRYWAIT P0, [UR8+0x6000], RZ ;  /* 0x006000ffff0075a7 */ /* 0x000ea40008001108 */
[----:B--2---:R-:W-:Y:S05]  /*2540*/  @!P0 BRA `(.L_x_54) ;  /* 0xfffffffc00f88947 */ /* 0x004fea000383ffff */
[----:B------:R-:W-:Y:S05]  /*2550*/  BRA `(.L_x_66) ;  /* 0xfffffff400147947 */ /* 0x000fea000383ffff */
.L_x_56:
[----:B------:R-:W2:Y:S02]  /*2560*/  SYNCS.PHASECHK.TRANS64.TRYWAIT P1, [UR8+0x6010], RZ ;  /* 0x006010ffff0075a7 */ /* 0x000ea40008021108 */
[----:B--2---:R-:W-:Y:S05]  /*2570*/  @!P1 BRA `(.L_x_56) ;  /* 0xfffffffc00f89947 */ /* 0x004fea000383ffff */
[----:B------:R-:W-:Y:S05]  /*2580*/  BRA `(.L_x_67) ;  /* 0xfffffff400707947 */ /* 0x000fea000383ffff */
.L_x_57:
[----:B------:R-:W3:Y:S02]  /*2590*/  SYNCS.PHASECHK.TRANS64.TRYWAIT P0, [UR8+0x6000], R3 ;  /* 0x00600003ff0075a7 */ /* 0x000ee40008001108 */
[----:B---3--:R-:W-:Y:S05]  /*25a0*/  @!P0 BRA `(.L_x_57) ;  /* 0xfffffffc00f88947 */ /* 0x008fea000383ffff */
[----:B------:R-:W-:Y:S05]  /*25b0*/  BRA `(.L_x_68) ;  /* 0xfffffff400dc7947 */ /* 0x000fea000383ffff */
.L_x_59:
[----:B------:R-:W3:Y:S02]  /*25c0*/  SYNCS.PHASECHK.TRANS64.TRYWAIT P0, [UR8+0x6010], R3 ;  /* 0x00601003ff0075a7 */ /* 0x000ee40008001108 */
[----:B---3--:R-:W-:Y:S05]  /*25d0*/  @!P0 BRA `(.L_x_59) ;  /* 0xfffffffc00f88947 */ /* 0x008fea000383ffff */
[----:B------:R-:W-:Y:S05]  /*25e0*/  BRA `(.L_x_69) ;  /* 0xfffffff8002c7947 */ /* 0x000fea000383ffff */
        .weak           $__internal_0_$__cuda_sm10x_tcgen05_guardrail_trap_col_being_dealloced_not_returned_by_alloc
        .type           $__internal_0_$__cuda_sm10x_tcgen05_guardrail_trap_col_being_dealloced_not_returned_by_alloc,@function
        .size           $__internal_0_$__cuda_sm10x_tcgen05_guardrail_trap_col_being_dealloced_not_returned_by_alloc,($__internal_1_$__cuda_sm10x_tcgen05_guardrail_trap_phase_invalid_during_alloc - $__internal_0_$__cuda_sm10x_tcgen05_guardrail_trap_col_being_dealloced_not_returned_by_alloc)
$__internal_0_$__cuda_sm10x_tcgen05_guardrail_trap_col_being_dealloced_not_returned_by_alloc:
[----:B------:R-:W-:Y:S05]  /*25f0*/  BPT.TRAP 0x1 ;  /* 0x000000040000795c */ /* 0x000fea0000300000 */
[----:B------:R-:W-:-:S04]  /*2600*/  IMAD.MOV.U32 R3, RZ, RZ, 0x0 ;  /* 0x00000000ff037424 */ /* 0x000fc800078e00ff */
[----:B------:R-:W-:Y:S05]  /*2610*/  RET.REL.NODEC R2 `(gluon_tcgen05) ;  /* 0xffffffd802787950 */ /* 0x000fea0003c3ffff */
        .weak           $__internal_1_$__cuda_sm10x_tcgen05_guardrail_trap_phase_invalid_during_alloc
        .type           $__internal_1_$__cuda_sm10x_tcgen05_guardrail_trap_phase_invalid_during_alloc,@function
        .size           $__internal_1_$__cuda_sm10x_tcgen05_guardrail_trap_phase_invalid_during_alloc,($__internal_2_$__cuda_sm10x_tcgen05_guardrail_trap_unallocated_columns_being_dealloced - $__internal_1_$__cuda_sm10x_tcgen05_guardrail_trap_phase_invalid_during_alloc)
$__internal_1_$__cuda_sm10x_tcgen05_guardrail_trap_phase_invalid_during_alloc:
[----:B------:R-:W-:Y:S05]  /*2620*/  BPT.TRAP 0x1 ;  /* 0x000000040000795c */ /* 0x000fea0000300000 */
[----:B------:R-:W-:-:S04]  /*2630*/  IMAD.MOV.U32 R3, RZ, RZ, 0x0 ;  /* 0x00000000ff037424 */ /* 0x000fc800078e00ff */
[----:B------:R-:W-:Y:S05]  /*2640*/  RET.REL.NODEC R2 `(gluon_tcgen05) ;  /* 0xffffffd8026c7950 */ /* 0x000fea0003c3ffff */
        .weak           $__internal_2_$__cuda_sm10x_tcgen05_guardrail_trap_unallocated_columns_being_dealloced
        .type           $__internal_2_$__cuda_sm10x_tcgen05_guardrail_trap_unallocated_columns_being_dealloced,@function
        .size           $__internal_2_$__cuda_sm10x_tcgen05_guardrail_trap_unallocated_columns_being_dealloced,(.L_x_73 - $__internal_2_$__cuda_sm10x_tcgen05_guardrail_trap_unallocated_columns_being_dealloced)
$__internal_2_$__cuda_sm10x_tcgen05_guardrail_trap_unallocated_columns_being_dealloced:
[----:B------:R-:W-:Y:S05]  /*2650*/  BPT.TRAP 0x1 ;  /* 0x000000040000795c */ /* 0x000fea0000300000 */
[----:B------:R-:W-:-:S04]  /*2660*/  IMAD.MOV.U32 R3, RZ, RZ, 0x0 ;  /* 0x00000000ff037424 */ /* 0x000fc800078e00ff */
[----:B------:R-:W-:Y:S05]  /*2670*/  RET.REL.NODEC R2 `(gluon_tcgen05) ;  /* 0xffffffd802607950 */ /* 0x000fea0003c3ffff */
.L_x_70:
[----:B------:R-:W-:-:S00]  /*2680*/  BRA `(.L_x_70) ;  /* 0xfffffffc00fc7947 */ /* 0x000fc0000383ffff */
[----:B------:R-:W-:-:S00]  /*2690*/  NOP ;  /* 0x0000000000007918 */ /* 0x000fc00000000000 */
        /* <DEDUP_REMOVED lines=14> */
.L_x_73:


//--------------------- .nv.shared.gluon_tcgen05  --------------------------
	.section	.nv.shared.gluon_tcgen05,"aw",@nobits
	.sectionflags	@""
	.align	16
	.zero		1024


//--------------------- .nv.shared.reserved.0     --------------------------
	.section	.nv.shared.reserved.0,"aw",@nobits
	.align	8
	.weak		__nv_reservedSMEM_offset_0_alias
	.size		__nv_reservedSMEM_offset_0_alias, 0, 64
	.other		__nv_reservedSMEM_offset_0_alias,@"STO_CUDA_RESERVED_SHARED STV_DEFAULT"
__nv_reservedSMEM_offset_0_alias:
	.zero		0
.nv.shared.reserved.0:
	.zero		64
	.weak		__nv_reservedSMEM_allocation_phase
	.type		__nv_reservedSMEM_allocation_phase,@object
	.size		__nv_reservedSMEM_allocation_phase,(.L_0 - __nv_reservedSMEM_allocation_phase)
__nv_reservedSMEM_allocation_phase:
	.zero		1
.L_0:
	.zero		7
	.weak		__nv_reservedSMEM_devtool_atexit_pc
	.type		__nv_reservedSMEM_devtool_atexit_pc,@object
	.size		__nv_reservedSMEM_devtool_atexit_pc,(__nv_reservedSMEM_allocation_mask - __nv_reservedSMEM_devtool_atexit_pc)
__nv_reservedSMEM_devtool_atexit_pc:
	.zero		8
	.weak		__nv_reservedSMEM_allocation_mask
	.type		__nv_reservedSMEM_allocation_mask,@object
	.size		__nv_reservedSMEM_allocation_mask,(.L_2 - __nv_reservedSMEM_allocation_mask)
__nv_reservedSMEM_allocation_mask:
	.zero		4
.L_2:


//--------------------- .nv.constant0.gluon_tcgen05 --------------------------
	.section	.nv.constant0.gluon_tcgen05,"a",@progbits
	.sectionflags	@""
	.align	4
.nv.constant0.gluon_tcgen05:
	.zero		976


//--------------------- SYMBOLS --------------------------

	.type		.nv.reservedSmem.offset0,@object
	.size		.nv.reservedSmem.offset0,0x4
	.type		.nv.reservedSmem.cap,@object
	.size		.nv.reservedSmem.cap,0x4
